def matmul_kernel(
    a_ptr,
    b_ptr,
    c_ptr,
    M,
    N,
    K,
    stride_am,
    stride_ak,
    stride_bk,
    stride_bn,
    stride_cm,
    stride_cn,
    BLOCK_M: tl.constexpr,
    BLOCK_N: tl.constexpr,
    BLOCK_K: tl.constexpr,
    GROUP_M: tl.constexpr,
):
    pid = tl.program_id(axis=0)
    num_pid_m = tl.cdiv(M, BLOCK_M)
    num_pid_n = tl.cdiv(N, BLOCK_N)
    num_pid_in_group = GROUP_M * num_pid_n
    group_id = pid // num_pid_in_group
    first_pid_m = group_id * GROUP_M
    group_size_m = min(num_pid_m - first_pid_m, GROUP_M)
    pid_m = first_pid_m + ((pid % num_pid_in_group) % group_size_m)
    pid_n = (pid % num_pid_in_group) // group_size_m

    offs_am = (pid_m * BLOCK_M + tl.arange(0, BLOCK_M)) % M
    offs_bn = (pid_n * BLOCK_N + tl.arange(0, BLOCK_N)) % N
    offs_k = tl.arange(0, BLOCK_K)
    a_ptrs = a_ptr + offs_am[:, None] * stride_am + offs_k[None, :] * stride_ak
    b_ptrs = b_ptr + offs_k[:, None] * stride_bk + offs_bn[None, :] * stride_bn

    acc = tl.zeros((BLOCK_M, BLOCK_N), dtype=tl.float32)
    for kk in range(0, tl.cdiv(K, BLOCK_K)):
        a = tl.load(a_ptrs, mask=offs_k[None, :] < K - kk * BLOCK_K, other=0.0)
        b = tl.load(b_ptrs, mask=offs_k[:, None] < K - kk * BLOCK_K, other=0.0)
        acc = tl.dot(a, b, acc)
        a_ptrs += BLOCK_K * stride_ak
        b_ptrs += BLOCK_K * stride_bk

    c = acc.to(c_ptr.dtype.element_ty)
    offs_cm = pid_m * BLOCK_M + tl.arange(0, BLOCK_M)
    offs_cn = pid_n * BLOCK_N + tl.arange(0, BLOCK_N)
    c_ptrs = c_ptr + offs_cm[:, None] * stride_cm + offs_cn[None, :] * stride_cn
    mask = (offs_cm[:, None] < M) & (offs_cn[None, :] < N)
    tl.store(c_ptrs, c, mask=mask)

# config = {"BLOCK_K": 32, "BLOCK_M": 512, "BLOCK_N": 64, "GROUP_M": 8, "arch": "sm_100", "dtype": "bf16", "num_ctas": 1, "num_stages": 3, "num_warps": 8}
# arch = sm_100


// ===== COMPILED SASS (sm_100a) =====

	.target	sm_100a

	.elftype	@"ET_EXEC"


//--------------------- .note.nv.tkinfo           --------------------------
	.section	.note.nv.tkinfo,"",@"SHT_NOTE"
	.sectionflags	@"SHF_NOTE_NV_TKINFO"
	.tkinfo
        /*0018*/ 	.word	0x00000081
        /*0030*/ 	.string	""
        /*0030*/ 	.string	"ptxas-blackwell"
        /*0030*/ 	.string	"Cuda compilation tools, release 12.9, V12.9.86"
        /*0030*/ 	.string	"Build cuda_12.9.r12.9/compiler.36037853_0"
        /*0030*/ 	.string	"-v  -suppress-debug-info  -lineinfo  -arch sm_100a "



//--------------------- .note.nv.cuver            --------------------------
	.section	.note.nv.cuver,"",@"SHT_NOTE"
	.sectionflags	@"SHF_NOTE_NV_CUVER"
        /*0018*/ 	.short	0x0001
        /*001a*/ 	.short	0x0064
        /*001c*/ 	.short	0x0001
        /*001e*/ 	.short	0x0000
        /*0020*/ 	.short	0x0001
        /*0022*/ 	.short	0x0000


//--------------------- .nv.info                  --------------------------
	.section	.nv.info,"",@"SHT_CUDA_INFO"
	.align	4


	//----- nvinfo : EIATTR_REGCOUNT
	.align		4
        /*0000*/ 	.byte	0x04, 0x2f
        /*0002*/ 	.short	(.L_4 - .L_3)
	.align		4
.L_3:
        /*0004*/ 	.word	index@(matmul_kernel)
        /*0008*/ 	.word	0x000000ff


	//----- nvinfo : EIATTR_FRAME_SIZE
	.align		4
.L_4:
        /*000c*/ 	.byte	0x04, 0x11
        /*000e*/ 	.short	(.L_6 - .L_5)
	.align		4
.L_5:
        /*0010*/ 	.word	index@($__internal_2_$__cuda_sm10x_tcgen05_guardrail_trap_unallocated_columns_being_dealloced)
        /*0014*/ 	.word	0x00000000


	//----- nvinfo : EIATTR_FRAME_SIZE
	.align		4
.L_6:
        /*0018*/ 	.byte	0x04, 0x11
        /*001a*/ 	.short	(.L_8 - .L_7)
	.align		4
.L_7:
        /*001c*/ 	.word	index@($__internal_1_$__cuda_sm10x_tcgen05_guardrail_trap_phase_invalid_during_alloc)
        /*0020*/ 	.word	0x00000000


	//----- nvinfo : EIATTR_FRAME_SIZE
	.align		4
.L_8:
        /*0024*/ 	.byte	0x04, 0x11
        /*0026*/ 	.short	(.L_10 - .L_9)
	.align		4
.L_9:
        /*0028*/ 	.word	index@($__internal_0_$__cuda_sm10x_tcgen05_guardrail_trap_col_being_dealloced_not_returned_by_alloc)
        /*002c*/ 	.word	0x00000000


	//----- nvinfo : EIATTR_FRAME_SIZE
	.align		4
.L_10:
        /*0030*/ 	.byte	0x04, 0x11
        /*0032*/ 	.short	(.L_12 - .L_11)
	.align		4
.L_11:
        /*0034*/ 	.word	index@(matmul_kernel)
        /*0038*/ 	.word	0x00000000


	//----- nvinfo : EIATTR_MIN_STACK_SIZE
	.align		4
.L_12:
        /*003c*/ 	.byte	0x04, 0x12
        /*003e*/ 	.short	(.L_14 - .L_13)
	.align		4
.L_13:
        /*0040*/ 	.word	index@(matmul_kernel)
        /*0044*/ 	.word	0x00000000
.L_14:


//--------------------- .nv.info.matmul_kernel    --------------------------
	.section	.nv.info.matmul_kernel,"",@"SHT_CUDA_INFO"
	.sectionflags	@""
	.align	4


	//----- nvinfo : EIATTR_CUDA_API_VERSION
	.align		4
        /*0000*/ 	.byte	0x04, 0x37
        /*0002*/ 	.short	(.L_16 - .L_15)
.L_15:
        /*0004*/ 	.word	0x00000081


	//----- nvinfo : EIATTR_KPARAM_INFO
	.align		4
.L_16:
        /*0008*/ 	.byte	0x04, 0x17
        /*000a*/ 	.short	(.L_18 - .L_17)
.L_17:
        /*000c*/ 	.word	0x00000000
        /*0010*/ 	.short	0x000d
        /*0012*/ 	.short	0x0048
        /*0014*/ 	.byte	0x00, 0xf4, 0x21, 0x00


	//----- nvinfo : EIATTR_KPARAM_INFO
	.align		4
.L_18:
        /*0018*/ 	.byte	0x04, 0x17
        /*001a*/ 	.short	(.L_20 - .L_19)
.L_19:
        /*001c*/ 	.word	0x00000000
        /*0020*/ 	.short	0x000c
        /*0022*/ 	.short	0x0040
        /*0024*/ 	.byte	0x00, 0xf4, 0x21, 0x00


	//----- nvinfo : EIATTR_KPARAM_INFO
	.align		4
.L_20:
        /*0028*/ 	.byte	0x04, 0x17
        /*002a*/ 	.short	(.L_22 - .L_21)
.L_21:
        /*002c*/ 	.word	0x00000000
        /*0030*/ 	.short	0x000b
        /*0032*/ 	.short	0x0038
        /*0034*/ 	.byte	0x00, 0xf0, 0x11, 0x00


	//----- nvinfo : EIATTR_KPARAM_INFO
	.align		4
.L_22:
        /*0038*/ 	.byte	0x04, 0x17
        /*003a*/ 	.short	(.L_24 - .L_23)
.L_23:
        /*003c*/ 	.word	0x00000000
        /*0040*/ 	.short	0x000a
        /*0042*/ 	.short	0x0034
        /*0044*/ 	.byte	0x00, 0xf0, 0x11, 0x00


	//----- nvinfo : EIATTR_KPARAM_INFO
	.align		4
.L_24:
        /*0048*/ 	.byte	0x04, 0x17
        /*004a*/ 	.short	(.L_26 - .L_25)
.L_25:
        /*004c*/ 	.word	0x00000000
        /*0050*/ 	.short	0x0009
        /*0052*/ 	.short	0x0030
        /*0054*/ 	.byte	0x00, 0xf0, 0x11, 0x00


	//----- nvinfo : EIATTR_KPARAM_INFO
	.align		4
.L_26:
        /*0058*/ 	.byte	0x04, 0x17
        /*005a*/ 	.short	(.L_28 - .L_27)
.L_27:
        /*005c*/ 	.word	0x00000000
        /*0060*/ 	.short	0x0008
        /*0062*/ 	.short	0x002c
        /*0064*/ 	.byte	0x00, 0xf0, 0x11, 0x00


	//----- nvinfo : EIATTR_KPARAM_INFO
	.align		4
.L_28:
        /*0068*/ 	.byte	0x04, 0x17
        /*006a*/ 	.short	(.L_30 - .L_29)
.L_29:
        /*006c*/ 	.word	0x00000000
        /*0070*/ 	.short	0x0007
        /*0072*/ 	.short	0x0028
        /*0074*/ 	.byte	0x00, 0xf0, 0x11, 0x00


	//----- nvinfo : EIATTR_KPARAM_INFO
	.align		4
.L_30:
        /*0078*/ 	.byte	0x04, 0x17
        /*007a*/ 	.short	(.L_32 - .L_31)
.L_31:
        /*007c*/ 	.word	0x00000000
        /*0080*/ 	.short	0x0006
        /*0082*/ 	.short	0x0024
        /*0084*/ 	.byte	0x00, 0xf0, 0x11, 0x00


	//----- nvinfo : EIATTR_KPARAM_INFO
	.align		4
.L_32:
        /*0088*/ 	.byte	0x04, 0x17
        /*008a*/ 	.short	(.L_34 - .L_33)
.L_33:
        /*008c*/ 	.word	0x00000000
        /*0090*/ 	.short	0x0005
        /*0092*/ 	.short	0x0020
        /*0094*/ 	.byte	0x00, 0xf0, 0x11, 0x00


	//----- nvinfo : EIATTR_KPARAM_INFO
	.align		4
.L_34:
        /*0098*/ 	.byte	0x04, 0x17
        /*009a*/ 	.short	(.L_36 - .L_35)
.L_35:
        /*009c*/ 	.word	0x00000000
        /*00a0*/ 	.short	0x0004
        /*00a2*/ 	.short	0x001c
        /*00a4*/ 	.byte	0x00, 0xf0, 0x11, 0x00


	//----- nvinfo : EIATTR_KPARAM_INFO
	.align		4
.L_36:
        /*00a8*/ 	.byte	0x04, 0x17
        /*00aa*/ 	.short	(.L_38 - .L_37)
.L_37:
        /*00ac*/ 	.word	0x00000000
        /*00b0*/ 	.short	0x0003
        /*00b2*/ 	.short	0x0018
        /*00b4*/ 	.byte	0x00, 0xf0, 0x11, 0x00


	//----- nvinfo : EIATTR_KPARAM_INFO
	.align		4
.L_38:
        /*00b8*/ 	.byte	0x04, 0x17
        /*00ba*/ 	.short	(.L_40 - .L_39)
.L_39:
        /*00bc*/ 	.word	0x00000000
        /*00c0*/ 	.short	0x0002
        /*00c2*/ 	.short	0x0010
        /*00c4*/ 	.byte	0x00, 0xf4, 0x21, 0x00


	//----- nvinfo : EIATTR_KPARAM_INFO
	.align		4
.L_40:
        /*00c8*/ 	.byte	0x04, 0x17
        /*00ca*/ 	.short	(.L_42 - .L_41)
.L_41:
        /*00cc*/ 	.word	0x00000000
        /*00d0*/ 	.short	0x0001
        /*00d2*/ 	.short	0x0008
        /*00d4*/ 	.byte	0x00, 0xf4, 0x21, 0x00


	//----- nvinfo : EIATTR_KPARAM_INFO
	.align		4
.L_42:
        /*00d8*/ 	.byte	0x04, 0x17
        /*00da*/ 	.short	(.L_44 - .L_43)
.L_43:
        /*00dc*/ 	.word	0x00000000
        /*00e0*/ 	.short	0x0000
        /*00e2*/ 	.short	0x0000
        /*00e4*/ 	.byte	0x00, 0xf4, 0x21, 0x00


	//----- nvinfo : EIATTR_AT_ENTRY_FRAGMENTS
	.align		4
.L_44:
        /*00e8*/ 	.byte	0x04, 0x4f
        /*00ea*/ 	.short	(.L_46 - .L_45)


	//   ....[0]....
.L_45:
        /*00ec*/ 	.word	0x00000004


	//----- nvinfo : EIATTR_RESERVED_SMEM_USED
	.align		4
.L_46:
        /*00f0*/ 	.byte	0x01, 0x41
	.zero		2


	//----- nvinfo : EIATTR_SPARSE_MMA_MASK
	.align		4
        /*00f4*/ 	.byte	0x03, 0x50
        /*00f6*/ 	.short	0x0000


	//----- nvinfo : EIATTR_TCGEN05_1CTA_USED
	.align		4
        /*00f8*/ 	.byte	0x01, 0x51
	.zero		2


	//----- nvinfo : EIATTR_MAXREG_COUNT
	.align		4
        /*00fc*/ 	.byte	0x03, 0x1b
        /*00fe*/ 	.short	0x00ff


	//----- nvinfo : EIATTR_NUM_BARRIERS
	.align		4
        /*0100*/ 	.byte	0x02, 0x4c
        /*0102*/ 	.byte	0x01
	.zero		1


	//----- nvinfo : EIATTR_INT_WARP_WIDE_INSTR_OFFSETS
	.align		4
        /*0104*/ 	.byte	0x04, 0x31
        /*0106*/ 	.short	(.L_48 - .L_47)


	//   ....[0]....
.L_47:
        /*0108*/ 	.word	0x00001740


	//   ....[1]....
        /*010c*/ 	.word	0x000017c0


	//   ....[2]....
        /*0110*/ 	.word	0x00002cf0


	//   ....[3]....
        /*0114*/ 	.word	0x00008230


	//   ....[4]....
        /*0118*/ 	.word	0x00008280


	//----- nvinfo : EIATTR_COOP_GROUP_MASK_REGIDS
	.align		4
.L_48:
        /*011c*/ 	.byte	0x04, 0x29
        /*011e*/ 	.short	(.L_50 - .L_49)


	//   ....[0]....
.L_49:
        /*0120*/ 	.word	0xffffffff


	//   ....[1]....
        /*0124*/ 	.word	0xffffffff


	//   ....[2]....
        /*0128*/ 	.word	0xffffffff


	//   ....[3]....
        /*012c*/ 	.word	0xffffffff


	//----- nvinfo : EIATTR_COOP_GROUP_INSTR_OFFSETS
	.align		4
.L_50:
        /*0130*/ 	.byte	0x04, 0x28
        /*0132*/ 	.short	(.L_52 - .L_51)


	//   ....[0]....
.L_51:
        /*0134*/ 	.word	0x00000070


	//   ....[1]....
        /*0138*/ 	.word	0x00000330


	//   ....[2]....
        /*013c*/ 	.word	0x000080c0


	//   ....[3]....
        /*0140*/ 	.word	0x00008330


	//----- nvinfo : EIATTR_VRC_CTA_INIT_COUNT
	.align		4
.L_52:
        /*0144*/ 	.byte	0x02, 0x4a
        /*0146*/ 	.byte	0x80
	.zero		1


	//----- nvinfo : EIATTR_MBARRIER_INSTR_OFFSETS
	.align		4
        /*0148*/ 	.byte	0x04, 0x39
        /*014a*/ 	.short	(.L_54 - .L_53)


	//   ....[0]....
.L_53:
        /*014c*/ 	.word	0x00001980
        /*0150*/ 	.word	0x000000ff
        /*0154*/ 	.word	0x00000000
        /*0158*/ 	.short	0x0100
        /*015a*/ 	.byte	0x0b
	.zero		1


	//   ....[1]....
        /*015c*/ 	.word	0x00002d20
        /*0160*/ 	.word	0x000000ff
        /*0164*/ 	.word	0x00012008
        /*0168*/ 	.short	0x0100
        /*016a*/ 	.byte	0x09
	.zero		1


	//   ....[2]....
        /*016c*/ 	.word	0x00003880
        /*0170*/ 	.word	0x000000ff
        /*0174*/ 	.word	0x00000000
        /*0178*/ 	.short	0x010a
        /*017a*/ 	.byte	0x0b
	.zero		1


	//   ....[3]....
        /*017c*/ 	.word	0x00005030
        /*0180*/ 	.word	0x000000ff
        /*0184*/ 	.word	0x00000000
        /*0188*/ 	.short	0x010a
        /*018a*/ 	.byte	0x0b
	.zero		1


	//   ....[4]....
        /*018c*/ 	.word	0x00005100
        /*0190*/ 	.word	0x000000ff
        /*0194*/ 	.word	0x00012000
        /*0198*/ 	.short	0x0108
        /*019a*/ 	.byte	0x09
	.zero		1


	//   ....[5]....
        /*019c*/ 	.word	0x000051a0
        /*01a0*/ 	.word	0x000000ff
        /*01a4*/ 	.word	0x00012008
        /*01a8*/ 	.short	0x0108
        /*01aa*/ 	.byte	0x09
	.zero		1


	//   ....[6]....
        /*01ac*/ 	.word	0x00008350
        /*01b0*/ 	.word	0x000000ff
        /*01b4*/ 	.word	0x00000000
        /*01b8*/ 	.short	0x010a
        /*01ba*/ 	.byte	0x0b
	.zero		1


	//   ....[7]....
        /*01bc*/ 	.word	0x00008380
        /*01c0*/ 	.word	0x000000ff
        /*01c4*/ 	.word	0x00000000
        /*01c8*/ 	.short	0x010a
        /*01ca*/ 	.byte	0x0b
	.zero		1


	//----- nvinfo : EIATTR_NUM_MBARRIERS
	.align		4
.L_54:
        /*01cc*/ 	.byte	0x03, 0x38
        /*01ce*/ 	.short	0x0002


	//----- nvinfo : EIATTR_EXIT_INSTR_OFFSETS
	.align		4
        /*01d0*/ 	.byte	0x04, 0x1c
        /*01d2*/ 	.short	(.L_56 - .L_55)


	//   ....[0]....
.L_55:
        /*01d4*/ 	.word	0x00008340


	//----- nvinfo : EIATTR_REQNTID
	.align		4
.L_56:
        /*01d8*/ 	.byte	0x04, 0x10
        /*01da*/ 	.short	(.L_58 - .L_57)
.L_57:
        /*01dc*/ 	.word	0x00000100
        /*01e0*/ 	.word	0x00000001
        /*01e4*/ 	.word	0x00000001


	//----- nvinfo : EIATTR_CRS_STACK_SIZE
	.align		4
.L_58:
        /*01e8*/ 	.byte	0x04, 0x1e
        /*01ea*/ 	.short	(.L_60 - .L_59)
.L_59:
        /*01ec*/ 	.word	0x00000000


	//----- nvinfo : EIATTR_CBANK_PARAM_SIZE
	.align		4
.L_60:
        /*01f0*/ 	.byte	0x03, 0x19
        /*01f2*/ 	.short	0x0050


	//----- nvinfo : EIATTR_PARAM_CBANK
	.align		4
        /*01f4*/ 	.byte	0x04, 0x0a
        /*01f6*/ 	.short	(.L_62 - .L_61)
	.align		4
.L_61:
        /*01f8*/ 	.word	index@(.nv.constant0.matmul_kernel)
        /*01fc*/ 	.short	0x0380
        /*01fe*/ 	.short	0x0050


	//----- nvinfo : EIATTR_SW_WAR
	.align		4
.L_62:
        /*0200*/ 	.byte	0x04, 0x36
        /*0202*/ 	.short	(.L_64 - .L_63)
.L_63:
        /*0204*/ 	.word	0x00000008
.L_64:


//--------------------- .nv.compat                --------------------------
	.section	.nv.compat,"",@"SHT_CUDA_COMPAT_INFO"
	.align	4
        /*0000*/ 	.byte	0x02, 0x02, 0x02, 0x00, 0x02, 0x05, 0x05, 0x00, 0x02, 0x03, 0x00, 0x00, 0x02, 0x06, 0x01, 0x00


//--------------------- .nv.callgraph             --------------------------
	.section	.nv.callgraph,"",@"SHT_CUDA_CALLGRAPH"
	.align	4
	.sectionentsize	8
	.align		4
        /*0000*/ 	.word	0x00000000
	.align		4
        /*0004*/ 	.word	0xffffffff
	.align		4
        /*0008*/ 	.word	0x00000000
	.align		4
        /*000c*/ 	.word	0xfffffffe
	.align		4
        /*0010*/ 	.word	0x00000000
	.align		4
        /*0014*/ 	.word	0xfffffffd
	.align		4
        /*0018*/ 	.word	0x00000000
	.align		4
        /*001c*/ 	.word	0xfffffffc


//--------------------- .text.matmul_kernel       --------------------------
	.section	.text.matmul_kernel,"ax",@progbits
	.align	128
        .global         matmul_kernel
        .type           matmul_kernel,@function
        .size           matmul_kernel,(.L_x_20 - matmul_kernel)
        .other          matmul_kernel,@"STO_CUDA_ENTRY STV_DEFAULT"
matmul_kernel:
.text.matmul_kernel:
[----:B------:R-:W0:Y:S01]  /*0000*/  LDC R1, c[0x0][0x37c] ;  /* 0x0000df00ff017b82 */ /* 0x000e220000000800 */
[----:B------:R-:W1:Y:S01]  /*0010*/  S2R R132, SR_TID.X ;  /* 0x0000000000847919 */ /* 0x000e620000002100 */
[----:B------:R-:W2:Y:S01]  /*0020*/  LDCU.64 UR22, c[0x0][0x358] ;  /* 0x00006b00ff1677ac */ /* 0x000ea20008000a00 */
[----:B-1----:R-:W-:-:S13]  /*0030*/  ISETP.GE.U32.AND P0, PT, R132, 0x20, PT ;  /* 0x000000208400780c */ /* 0x002fda0003f06070 */
[----:B------:R-:W-:Y:S02]  /*0040*/  VOTEU.ANY UP0, P0 ;  /* 0x0000000000ff7886 */ /* 0x000fe40000000100 */
[----:B0-2---:R-:W-:Y:S05]  /*0050*/  BRA.U UP0, `(.L_x_0) ;  /* 0x0000000100b87547 */ /* 0x005fea000b800000 */
[----:B------:R-:W0:Y:S01]  /*0060*/  S2UR UR6, SR_CgaCtaId ;  /* 0x00000000000679c3 */ /* 0x000e220000008800 */
[----:B------:R-:W-:Y:S01]  /*0070*/  NOP ;  /* 0x0000000000007918 */ /* 0x000fe20000000000 */
[----:B------:R-:W-:Y:S02]  /*0080*/  UMOV UR4, 0x40 ;  /* 0x0000004000047882 */ /* 0x000fe40000000000 */
[----:B0-----:R-:W-:-:S09]  /*0090*/  ULEA UR4, UR6, UR4, 0x18 ;  /* 0x0000000406047291 */ /* 0x001fd2000f8ec0ff */
[----:B------:R-:W0:Y:S01]  /*00a0*/  LDS.U8 R0, [UR4] ;  /* 0x00000004ff007984 */ /* 0x000e220008000000 */
[----:B------:R-:W-:Y:S02]  /*00b0*/  UMOV UR4, 0x400 ;  /* 0x0000040000047882 */ /* 0x000fe40000000000 */
[----:B------:R-:W-:Y:S01]  /*00c0*/  ULEA UR4, UR6, UR4, 0x18 ;  /* 0x0000000406047291 */ /* 0x000fe2000f8ec0ff */
[----:B0-----:R-:W-:-:S13]  /*00d0*/  ISETP.NE.AND P0, PT, R0, RZ, PT ;  /* 0x000000ff0000720c */ /* 0x001fda0003f05270 */
[----:B------:R-:W-:Y:S05]  /*00e0*/  @P0 BRA `(.L_x_1) ;  /* 0x00000000007c0947 */ /* 0x000fea0003800000 */
[----:B------:R-:W-:-:S13]  /*00f0*/  ELECT P0, URZ, PT ;  /* 0x0000000000ff782f */ /* 0x000fda0003800000 */
[----:B------:R-:W-:Y:S05]  /*0100*/  @!P0 BRA `(.L_x_2) ;  /* 0x0000000000848947 */ /* 0x000fea0003800000 */
[----:B------:R-:W-:Y:S01]  /*0110*/  UMOV UR5, 0x8 ;  /* 0x0000000800057882 */ /* 0x000fe20000000000 */
[----:B------:R-:W-:Y:S02]  /*0120*/  IMAD.MOV.U32 R4, RZ, RZ, 0x1 ;  /* 0x00000001ff047424 */ /* 0x000fe400078e00ff */
[----:B------:R-:W-:Y:S02]  /*0130*/  IMAD.MOV.U32 R5, RZ, RZ, 0xff ;  /* 0x000000ffff057424 */ /* 0x000fe400078e00ff */
[----:B------:R-:W-:Y:S04]  /*0140*/  DEPBAR.LE SB0, 0x36 ;  /* 0x00008d800000791a */ /* 0x000fe80000000000 */
[----:B------:R-:W0:Y:S02]  /*0150*/  UTCATOMSWS.FIND_AND_SET.ALIGN UP1, UR5, UR5 ;  /* 0x00000005000575e3 */ /* 0x000e240008020800 */
[----:B0-----:R-:W-:-:S04]  /*0160*/  PLOP3.LUT P0, PT, PT, PT, UP1, 0x80, 0x8 ;  /* 0x000000000008781c */ /* 0x001fc80003f0f018 */
[----:B------:R-:W-:-:S04]  /*0170*/  SEL R0, RZ, 0xffffffff, !P0 ;  /* 0xffffffffff007807 */ /* 0x000fc80004000000 */
[----:B------:R-:W-:Y:S01]  /*0180*/  ISETP.NE.AND P0, PT, R0, RZ, PT ;  /* 0x000000ff0000720c */ /* 0x000fe20003f05270 */
[----:B------:R-:W-:-:S12]  /*0190*/  IMAD.U32 R0, RZ, RZ, UR5 ;  /* 0x00000005ff007e24 */ /* 0x000fd8000f8e00ff */
[----:B------:R-:W-:Y:S05]  /*01a0*/  @P0 BRA `(.L_x_3) ;  /* 0x0000000000240947 */ /* 0x000fea0003800000 */
.L_x_4:
[----:B------:R-:W-:Y:S05]  /*01b0*/  NANOSLEEP 0x64 ;  /* 0x000000640000795d */ /* 0x000fea0003800000 */
[----:B------:R-:W-:-:S05]  /*01c0*/  UMOV UR5, 0x8 ;  /* 0x0000000800057882 */ /* 0x000fca0000000000 */
[----:B------:R-:W-:Y:S04]  /*01d0*/  DEPBAR.LE SB0, 0x36 ;  /* 0x00008d800000791a */ /* 0x000fe80000000000 */
[----:B------:R-:W0:Y:S02]  /*01e0*/  UTCATOMSWS.FIND_AND_SET.ALIGN UP1, UR5, UR5 ;  /* 0x00000005000575e3 */ /* 0x000e240008020800 */
[----:B0-----:R-:W-:-:S04]  /*01f0*/  PLOP3.LUT P0, PT, PT, PT, UP1, 0x80, 0x8 ;  /* 0x000000000008781c */ /* 0x001fc80003f0f018 */
[----:B------:R-:W-:-:S04]  /*0200*/  SEL R0, RZ, 0xffffffff, !P0 ;  /* 0xffffffffff007807 */ /* 0x000fc80004000000 */
[----:B------:R-:W-:Y:S01]  /*0210*/  ISETP.NE.AND P0, PT, R0, RZ, PT ;  /* 0x000000ff0000720c */ /* 0x000fe20003f05270 */
[----:B------:R-:W-:-:S12]  /*0220*/  IMAD.U32 R0, RZ, RZ, UR5 ;  /* 0x00000005ff007e24 */ /* 0x000fd8000f8e00ff */
[----:B------:R-:W-:Y:S05]  /*0230*/  @!P0 BRA `(.L_x_4) ;  /* 0xfffffffc00dc8947 */ /* 0x000fea000383ffff */
.L_x_3:
[C---:B------:R-:W-:Y:S01]  /*0240*/  VIADD R3, R0.reuse, 0x10 ;  /* 0x0000001000037836 */ /* 0x040fe20000000000 */
[----:B------:R-:W-:Y:S01]  /*0250*/  UMOV UR5, 0x50 ;  /* 0x0000005000057882 */ /* 0x000fe20000000000 */
[----:B------:R-:W-:Y:S01]  /*0260*/  SHF.L.U32 R2, R5, R0, RZ ;  /* 0x0000000005027219 */ /* 0x000fe200000006ff */
[----:B------:R-:W-:Y:S01]  /*0270*/  ULEA UR5, UR6, UR5, 0x18 ;  /* 0x0000000506057291 */ /* 0x000fe2000f8ec0ff */
[----:B------:R-:W-:Y:S01]  /*0280*/  IMAD.SHL.U32 R0, R0, 0x20, RZ ;  /* 0x0000002000007824 */ /* 0x000fe200078e00ff */
[----:B------:R-:W-:-:S04]  /*0290*/  SHF.L.U32 R3, R4, R3, RZ ;  /* 0x0000000304037219 */ /* 0x000fc800000006ff */
[----:B------:R-:W-:-:S05]  /*02a0*/  LOP3.LUT R2, R3, R2, RZ, 0xfc, !PT ;  /* 0x0000000203027212 */ /* 0x000fca00078efcff */
[----:B------:R0:W-:Y:S04]  /*02b0*/  ATOMS.OR RZ, [UR5], R2 ;  /* 0x00000002ffff798c */ /* 0x0001e8000b000005 */
[----:B------:R0:W-:Y:S01]  /*02c0*/  STS [UR4], R0 ;  /* 0x00000000ff007988 */ /* 0x0001e20008000804 */
[----:B------:R-:W-:Y:S05]  /*02d0*/  BRA `(.L_x_2) ;  /* 0x0000000000107947 */ /* 0x000fea0003800000 */
.L_x_1:
[----:B------:R-:W-:Y:S01]  /*02e0*/  IMAD.MOV.U32 R0, RZ, RZ, -0x1 ;  /* 0xffffffffff007424 */ /* 0x000fe200078e00ff */
[----:B------:R-:W-:-:S04]  /*02f0*/  MOV R2, 0x320 ;  /* 0x0000032000027802 */ /* 0x000fc80000000f00 */
[----:B------:R0:W-:Y:S03]  /*0300*/  STS [UR4], R0 ;  /* 0x00000000ff007988 */ /* 0x0001e60008000804 */
[----:B0-----:R-:W-:Y:S05]  /*0310*/  CALL.REL.NOINC `($__internal_1_$__cuda_sm10x_tcgen05_guardrail_trap_phase_invalid_during_alloc) ;  /* 0x0000008000307944 */ /* 0x001fea0003c00000 */
.L_x_2:
[----:B------:R-:W-:Y:S05]  /*0320*/  WARPSYNC.ALL ;  /* 0x0000000000007948 */ /* 0x000fea0003800000 */
[----:B------:R-:W-:Y:S01]  /*0330*/  NOP ;  /* 0x0000000000007918 */ /* 0x000fe20000000000 */
.L_x_0:
[----:B------:R-:W1:Y:S01]  /*0340*/  LDC.64 R4, c[0x0][0x398] ;  /* 0x0000e600ff047b82 */ /* 0x000e620000000a00 */
[----:B------:R-:W2:Y:S01]  /*0350*/  S2R R7, SR_CTAID.X ;  /* 0x0000000000077919 */ /* 0x000ea20000002500 */
[----:B------:R-:W-:Y:S01]  /*0360*/  UMOV UR9, 0x400 ;  /* 0x0000040000097882 */ /* 0x000fe20000000000 */
[----:B------:R-:W3:Y:S01]  /*0370*/  LDCU.128 UR16, c[0x0][0x380] ;  /* 0x00007000ff1077ac */ /* 0x000ee20008000c00 */
[----:B------:R-:W-:-:S04]  /*0380*/  UMOV UR7, 0x1 ;  /* 0x0000000100077882 */ /* 0x000fc80000000000 */
[----:B------:R-:W4:Y:S08]  /*0390*/  S2UR UR5, SR_CgaCtaId ;  /* 0x00000000000579c3 */ /* 0x000f300000008800 */
[----:B------:R-:W5:Y:S01]  /*03a0*/  LDC.64 R136, c[0x0][0x3a0] ;  /* 0x0000e800ff887b82 */ /* 0x000f620000000a00 */
[----:B01----:R-:W-:Y:S01]  /*03b0*/  VIADD R0, R5, 0x3f ;  /* 0x0000003f05007836 */ /* 0x003fe20000000000 */
[----:B------:R-:W-:-:S06]  /*03c0*/  IABS R20, R5 ;  /* 0x0000000500147213 */ /* 0x000fcc0000000000 */
[----:B------:R-:W0:Y:S01]  /*03d0*/  LDC.64 R32, c[0x0][0x3a8] ;  /* 0x0000ea00ff207b82 */ /* 0x000e220000000a00 */
[----:B------:R-:W-:Y:S02]  /*03e0*/  IABS R18, R4 ;  /* 0x0000000400127213 */ /* 0x000fe40000000000 */
[----:B------:R-:W-:Y:S01]  /*03f0*/  SHF.R.S32.HI R3, RZ, 0x1f, R0 ;  /* 0x0000001fff037819 */ /* 0x000fe20000011400 */
[----:B----4-:R-:W-:-:S03]  /*0400*/  ULEA UR9, UR5, UR9, 0x18 ;  /* 0x0000000905097291 */ /* 0x010fc6000f8ec0ff */
[----:B------:R-:W-:Y:S01]  /*0410*/  LEA.HI R3, R3, R0, RZ, 0x6 ;  /* 0x0000000003037211 */ /* 0x000fe200078f30ff */
[----:B------:R-:W-:Y:S01]  /*0420*/  BAR.SYNC.DEFER_BLOCKING 0x0 ;  /* 0x0000000000007b1d */ /* 0x000fe20000010000 */
[----:B--2---:R-:W-:Y:S02]  /*0430*/  IABS R10, R7 ;  /* 0x00000007000a7213 */ /* 0x004fe40000000000 */
[----:B------:R-:W-:Y:S01]  /*0440*/  SHF.R.S32.HI R3, RZ, 0x6, R3 ;  /* 0x00000006ff037819 */ /* 0x000fe20000011403 */
[----:B-----5:R-:W-:-:S04]  /*0450*/  VIADD R152, R136, 0xffffffe0 ;  /* 0xffffffe088987836 */ /* 0x020fc80000000000 */
[----:B------:R-:W-:-:S05]  /*0460*/  IMAD.SHL.U32 R6, R3, 0x8, RZ ;  /* 0x0000000803067824 */ /* 0x000fca00078e00ff */
[-C--:B------:R-:W-:Y:S02]  /*0470*/  IABS R9, R6.reuse ;  /* 0x0000000600097213 */ /* 0x080fe40000000000 */
[----:B------:R-:W-:Y:S02]  /*0480*/  IABS R12, R6 ;  /* 0x00000006000c7213 */ /* 0x000fe40000000000 */
[----:B------:R-:W1:Y:S01]  /*0490*/  I2F.RP R0, R9 ;  /* 0x0000000900007306 */ /* 0x000e620000209400 */
[----:B------:R-:W2:Y:S07]  /*04a0*/  LDS R30, [UR9] ;  /* 0x00000009ff1e7984 */ /* 0x000eae0008000800 */
[----:B-1----:R-:W1:Y:S02]  /*04b0*/  MUFU.RCP R0, R0 ;  /* 0x0000000000007308 */ /* 0x002e640000001000 */
[----:B-1----:R-:W-:-:S02]  /*04c0*/  VIADD R2, R0, 0xffffffe ;  /* 0x0ffffffe00027836 */ /* 0x002fc40000000000 */
[----:B------:R-:W-:-:S04]  /*04d0*/  IMAD.MOV R0, RZ, RZ, -R12 ;  /* 0x000000ffff007224 */ /* 0x000fc800078e0a0c */
[----:B------:R1:W4:Y:S02]  /*04e0*/  F2I.FTZ.U32.TRUNC.NTZ R3, R2 ;  /* 0x0000000200037305 */ /* 0x000324000021f000 */
[----:B-1----:R-:W-:Y:S01]  /*04f0*/  IMAD.MOV.U32 R2, RZ, RZ, RZ ;  /* 0x000000ffff027224 */ /* 0x002fe200078e00ff */
[----:B--2---:R-:W-:Y:S01]  /*0500*/  R2UR UR8, R30 ;  /* 0x000000001e0872ca */ /* 0x004fe200000e0000 */
[----:B----4-:R-:W-:-:S04]  /*0510*/  IMAD.MOV R8, RZ, RZ, -R3 ;  /* 0x000000ffff087224 */ /* 0x010fc800078e0a03 */
[----:B------:R-:W-:Y:S02]  /*0520*/  IMAD R11, R8, R9, RZ ;  /* 0x00000009080b7224 */ /* 0x000fe400078e02ff */
[----:B------:R-:W-:Y:S02]  /*0530*/  IMAD.MOV.U32 R8, RZ, RZ, R10 ;  /* 0x000000ffff087224 */ /* 0x000fe400078e000a */
[----:B------:R-:W-:-:S06]  /*0540*/  IMAD.HI.U32 R3, R3, R11, R2 ;  /* 0x0000000b03037227 */ /* 0x000fcc00078e0002 */
[----:B------:R-:W-:-:S04]  /*0550*/  IMAD.HI.U32 R3, R3, R8, RZ ;  /* 0x0000000803037227 */ /* 0x000fc800078e00ff */
[----:B------:R-:W-:Y:S01]  /*0560*/  IMAD R0, R3, R0, R8 ;  /* 0x0000000003007224 */ /* 0x000fe200078e0208 */
[----:B------:R-:W-:Y:S04]  /*0570*/  BAR.SYNC.DEFER_BLOCKING 0x0 ;  /* 0x0000000000007b1d */ /* 0x000fe80000010000 */
[----:B------:R-:W-:-:S13]  /*0580*/  ISETP.GT.U32.AND P1, PT, R9, R0, PT ;  /* 0x000000000900720c */ /* 0x000fda0003f24070 */
[----:B------:R-:W-:Y:S02]  /*0590*/  @!P1 IMAD.IADD R0, R0, 0x1, -R9 ;  /* 0x0000000100009824 */ /* 0x000fe400078e0a09 */
[----:B------:R-:W-:Y:S01]  /*05a0*/  @!P1 VIADD R3, R3, 0x1 ;  /* 0x0000000103039836 */ /* 0x000fe20000000000 */
[----:B------:R-:W-:Y:S02]  /*05b0*/  ISETP.NE.AND P1, PT, R6, RZ, PT ;  /* 0x000000ff0600720c */ /* 0x000fe40003f25270 */
[----:B------:R-:W-:Y:S02]  /*05c0*/  ISETP.GE.U32.AND P0, PT, R0, R9, PT ;  /* 0x000000090000720c */ /* 0x000fe40003f06070 */
[----:B------:R-:W-:-:S04]  /*05d0*/  LOP3.LUT R0, R7, R6, RZ, 0x3c, !PT ;  /* 0x0000000607007212 */ /* 0x000fc800078e3cff */
[----:B------:R-:W-:Y:S01]  /*05e0*/  ISETP.GE.AND P2, PT, R0, RZ, PT ;  /* 0x000000ff0000720c */ /* 0x000fe20003f46270 */
[----:B------:R-:W-:-:S06]  /*05f0*/  VIADD R0, R4, 0x1ff ;  /* 0x000001ff04007836 */ /* 0x000fcc0000000000 */
[----:B------:R-:W-:-:S04]  /*0600*/  @P0 VIADD R3, R3, 0x1 ;  /* 0x0000000103030836 */ /* 0x000fc80000000000 */
[----:B------:R-:W-:Y:S01]  /*0610*/  IMAD.MOV.U32 R2, RZ, RZ, R3 ;  /* 0x000000ffff027224 */ /* 0x000fe200078e0003 */
[----:B------:R-:W-:-:S03]  /*0620*/  SHF.R.S32.HI R3, RZ, 0x1f, R0 ;  /* 0x0000001fff037819 */ /* 0x000fc60000011400 */
[----:B------:R-:W-:Y:S01]  /*0630*/  @!P2 IMAD.MOV R2, RZ, RZ, -R2 ;  /* 0x000000ffff02a224 */ /* 0x000fe200078e0a02 */
[----:B------:R-:W-:Y:S02]  /*0640*/  @!P1 LOP3.LUT R2, RZ, R6, RZ, 0x33, !PT ;  /* 0x00000006ff029212 */ /* 0x000fe400078e33ff */
[----:B------:R-:W-:-:S03]  /*0650*/  LEA.HI R3, R3, R0, RZ, 0x9 ;  /* 0x0000000003037211 */ /* 0x000fc600078f48ff */
[----:B------:R-:W-:Y:S02]  /*0660*/  IMAD.SHL.U32 R12, R2, 0x8, RZ ;  /* 0x00000008020c7824 */ /* 0x000fe400078e00ff */
[----:B------:R-:W-:-:S03]  /*0670*/  IMAD.MOV R2, RZ, RZ, -R2 ;  /* 0x000000ffff027224 */ /* 0x000fc600078e0a02 */
[----:B------:R-:W-:Y:S01]  /*0680*/  LEA.HI.SX32 R3, R3, -R12, 0x17 ;  /* 0x8000000c03037211 */ /* 0x000fe200078fbaff */
[----:B------:R-:W-:Y:S02]  /*0690*/  IMAD R14, R6, R2, R7 ;  /* 0x00000002060e7224 */ /* 0x000fe400078e0207 */
[----:B------:R-:W-:Y:S01]  /*06a0*/  IMAD.MOV.U32 R2, RZ, RZ, RZ ;  /* 0x000000ffff027224 */ /* 0x000fe200078e00ff */
[----:B------:R-:W-:Y:S02]  /*06b0*/  VIMNMX R19, PT, PT, R3, 0x8, PT ;  /* 0x0000000803137848 */ /* 0x000fe40003fe0100 */
[----:B------:R-:W-:Y:S02]  /*06c0*/  IABS R6, R14 ;  /* 0x0000000e00067213 */ /* 0x000fe40000000000 */
[----:B------:R-:W-:-:S04]  /*06d0*/  IABS R9, R19 ;  /* 0x0000001300097213 */ /* 0x000fc80000000000 */
[----:B------:R-:W1:Y:S08]  /*06e0*/  I2F.RP R0, R9 ;  /* 0x0000000900007306 */ /* 0x000e700000209400 */
[----:B-1----:R-:W1:Y:S02]  /*06f0*/  MUFU.RCP R0, R0 ;  /* 0x0000000000007308 */ /* 0x002e640000001000 */
[----:B-1----:R-:W-:-:S06]  /*0700*/  VIADD R3, R0, 0xffffffe ;  /* 0x0ffffffe00037836 */ /* 0x002fcc0000000000 */
[----:B------:R-:W1:Y:S02]  /*0710*/  F2I.FTZ.U32.TRUNC.NTZ R3, R3 ;  /* 0x0000000300037305 */ /* 0x000e64000021f000 */
[----:B-1----:R-:W-:-:S04]  /*0720*/  IMAD.MOV R8, RZ, RZ, -R3 ;  /* 0x000000ffff087224 */ /* 0x002fc800078e0a03 */
[----:B------:R-:W-:Y:S01]  /*0730*/  IMAD R7, R8, R9, RZ ;  /* 0x0000000908077224 */ /* 0x000fe200078e02ff */
[----:B------:R-:W-:-:S03]  /*0740*/  IABS R8, R19 ;  /* 0x0000001300087213 */ /* 0x000fc60000000000 */
[----:B------:R-:W-:-:S04]  /*0750*/  IMAD.HI.U32 R2, R3, R7, R2 ;  /* 0x0000000703027227 */ /* 0x000fc800078e0002 */
[----:B------:R-:W-:Y:S02]  /*0760*/  IMAD.MOV.U32 R3, RZ, RZ, R6 ;  /* 0x000000ffff037224 */ /* 0x000fe400078e0006 */
[----:B------:R-:W-:Y:S01]  /*0770*/  IMAD.MOV R0, RZ, RZ, -R8 ;  /* 0x000000ffff007224 */ /* 0x000fe200078e0a08 */
[----:B------:R-:W1:Y:S01]  /*0780*/  I2F.RP R6, R20 ;  /* 0x0000001400067306 */ /* 0x000e620000209400 */
[----:B------:R-:W-:-:S04]  /*0790*/  IMAD.HI.U32 R2, R2, R3, RZ ;  /* 0x0000000302027227 */ /* 0x000fc800078e00ff */
[----:B------:R-:W-:-:S03]  /*07a0*/  IMAD R0, R2, R0, R3 ;  /* 0x0000000002007224 */ /* 0x000fc600078e0203 */
[----:B------:R-:W2:Y:S02]  /*07b0*/  I2F.RP R3, R18 ;  /* 0x0000001200037306 */ /* 0x000ea40000209400 */
[----:B------:R-:W-:-:S06]  /*07c0*/  ISETP.GT.U32.AND P1, PT, R9, R0, PT ;  /* 0x000000000900720c */ /* 0x000fcc0003f24070 */
[----:B-1----:R-:W1:Y:S07]  /*07d0*/  MUFU.RCP R6, R6 ;  /* 0x0000000600067308 */ /* 0x002e6e0000001000 */
[----:B------:R-:W-:Y:S01]  /*07e0*/  @!P1 IMAD.IADD R0, R0, 0x1, -R9 ;  /* 0x0000000100009824 */ /* 0x000fe200078e0a09 */
[----:B--2---:R-:W2:Y:S01]  /*07f0*/  MUFU.RCP R3, R3 ;  /* 0x0000000300037308 */ /* 0x004ea20000001000 */
[----:B------:R-:W-:Y:S01]  /*0800*/  @!P1 VIADD R2, R2, 0x1 ;  /* 0x0000000102029836 */ /* 0x000fe20000000000 */
[----:B------:R-:W-:-:S02]  /*0810*/  ISETP.NE.AND P1, PT, R19, RZ, PT ;  /* 0x000000ff1300720c */ /* 0x000fc40003f25270 */
[----:B------:R-:W-:Y:S02]  /*0820*/  ISETP.GE.U32.AND P0, PT, R0, R9, PT ;  /* 0x000000090000720c */ /* 0x000fe40003f06070 */
[----:B------:R-:W-:Y:S01]  /*0830*/  LOP3.LUT R0, R14, R19, RZ, 0x3c, !PT ;  /* 0x000000130e007212 */ /* 0x000fe200078e3cff */
[----:B-1----:R-:W-:-:S03]  /*0840*/  VIADD R8, R6, 0xffffffe ;  /* 0x0ffffffe06087836 */ /* 0x002fc60000000000 */
[----:B------:R-:W-:Y:S02]  /*0850*/  ISETP.GE.AND P2, PT, R0, RZ, PT ;  /* 0x000000ff0000720c */ /* 0x000fe40003f46270 */
[--C-:B------:R-:W-:Y:S01]  /*0860*/  SHF.R.U32.HI R0, RZ, 0x5, R132.reuse ;  /* 0x00000005ff007819 */ /* 0x100fe20000011684 */
[----:B------:R1:W4:Y:S03]  /*0870*/  F2I.FTZ.U32.TRUNC.NTZ R9, R8 ;  /* 0x0000000800097305 */ /* 0x000326000021f000 */
[----:B------:R-:W-:Y:S01]  /*0880*/  R2UR UR12, R0 ;  /* 0x00000000000c72ca */ /* 0x000fe200000e0000 */
[----:B------:R-:W-:Y:S01]  /*0890*/  @P0 VIADD R2, R2, 0x1 ;  /* 0x0000000102020836 */ /* 0x000fe20000000000 */
[----:B------:R-:W-:Y:S01]  /*08a0*/  SHF.R.U32.HI R0, RZ, 0x5, R132 ;  /* 0x00000005ff007819 */ /* 0x000fe20000011684 */
[----:B--2---:R-:W-:Y:S02]  /*08b0*/  VIADD R6, R3, 0xffffffe ;  /* 0x0ffffffe03067836 */ /* 0x004fe40000000000 */
[----:B-1----:R-:W-:-:S02]  /*08c0*/  IMAD.MOV.U32 R8, RZ, RZ, RZ ;  /* 0x000000ffff087224 */ /* 0x002fc400078e00ff */
[----:B------:R-:W1:Y:S01]  /*08d0*/  F2I.FTZ.U32.TRUNC.NTZ R7, R6 ;  /* 0x0000000600077305 */ /* 0x000e62000021f000 */
[----:B------:R-:W-:Y:S01]  /*08e0*/  @!P2 IMAD.MOV R2, RZ, RZ, -R2 ;  /* 0x000000ffff02a224 */ /* 0x000fe200078e0a02 */
[----:B------:R-:W-:Y:S02]  /*08f0*/  @!P1 LOP3.LUT R2, RZ, R19, RZ, 0x33, !PT ;  /* 0x00000013ff029212 */ /* 0x000fe400078e33ff */
[----:B------:R-:W-:Y:S01]  /*0900*/  SGXT.U32 R0, R0, 0x3 ;  /* 0x000000030000781a */ /* 0x000fe20000000000 */
[--C-:B----4-:R-:W-:Y:S01]  /*0910*/  IMAD.MOV R13, RZ, RZ, -R9.reuse ;  /* 0x000000ffff0d7224 */ /* 0x110fe200078e0a09 */
[----:B------:R-:W-:Y:S01]  /*0920*/  USHF.L.U32 UR4, UR12, 0x15, URZ ;  /* 0x000000150c047899 */ /* 0x000fe200080006ff */
[----:B------:R-:W-:Y:S02]  /*0930*/  IMAD.SHL.U32 R3, R2, 0x40, RZ ;  /* 0x0000004002037824 */ /* 0x000fe400078e00ff */
[----:B------:R-:W-:Y:S02]  /*0940*/  IMAD R13, R13, R20, RZ ;  /* 0x000000140d0d7224 */ /* 0x000fe400078e02ff */
[C---:B------:R-:W-:Y:S01]  /*0950*/  VIADD R11, R3.reuse, UR12 ;  /* 0x0000000c030b7c36 */ /* 0x040fe20008000000 */
[----:B------:R-:W-:Y:S01]  /*0960*/  LOP3.LUT R10, R3, R0, RZ, 0xfc, !PT ;  /* 0x00000000030a7212 */ /* 0x000fe200078efcff */
[----:B------:R-:W-:-:S03]  /*0970*/  IMAD.HI.U32 R8, R9, R13, R8 ;  /* 0x0000000d09087227 */ /* 0x000fc600078e0008 */
[----:B------:R-:W-:Y:S01]  /*0980*/  IABS R15, R10 ;  /* 0x0000000a000f7213 */ /* 0x000fe20000000000 */
[----:B------:R-:W-:Y:S01]  /*0990*/  VIADD R22, R11, 0x18 ;  /* 0x000000180b167836 */ /* 0x000fe20000000000 */
[C---:B------:R-:W-:Y:S01]  /*09a0*/  LOP3.LUT R25, R10.reuse, 0x8, RZ, 0xfc, !PT ;  /* 0x000000080a197812 */ /* 0x040fe200078efcff */
[----:B-1----:R-:W-:Y:S01]  /*09b0*/  IMAD.MOV R13, RZ, RZ, -R7 ;  /* 0x000000ffff0d7224 */ /* 0x002fe200078e0a07 */
[C---:B------:R-:W-:Y:S01]  /*09c0*/  LOP3.LUT R26, R10.reuse, 0x10, RZ, 0xfc, !PT ;  /* 0x000000100a1a7812 */ /* 0x040fe200078efcff */
[----:B------:R-:W-:Y:S01]  /*09d0*/  IMAD.MOV R0, RZ, RZ, -R2 ;  /* 0x000000ffff007224 */ /* 0x000fe200078e0a02 */
[----:B------:R-:W-:Y:S01]  /*09e0*/  IABS R17, R22 ;  /* 0x0000001600117213 */ /* 0x000fe20000000000 */
[----:B------:R-:W-:Y:S01]  /*09f0*/  IMAD R13, R13, R18, RZ ;  /* 0x000000120d0d7224 */ /* 0x000fe200078e02ff */
[C---:B------:R-:W-:Y:S01]  /*0a00*/  LOP3.LUT R27, R10.reuse, 0x20, RZ, 0xfc, !PT ;  /* 0x000000200a1b7812 */ /* 0x040fe200078efcff */
[----:B------:R-:W-:Y:S01]  /*0a10*/  IMAD R0, R19, R0, R14 ;  /* 0x0000000013007224 */ /* 0x000fe200078e020e */
[----:B------:R-:W-:Y:S01]  /*0a20*/  LOP3.LUT R29, R10, 0x30, RZ, 0xfc, !PT ;  /* 0x000000300a1d7812 */ /* 0x000fe200078efcff */
[----:B------:R-:W-:Y:S01]  /*0a30*/  IMAD.HI.U32 R9, R8, R17, RZ ;  /* 0x0000001108097227 */ /* 0x000fe200078e00ff */
[----:B------:R-:W-:-:S02]  /*0a40*/  IABS R19, R27 ;  /* 0x0000001b00137213 */ /* 0x000fc40000000000 */
[----:B------:R-:W-:Y:S01]  /*0a50*/  LOP3.LUT R28, R10, 0x28, RZ, 0xfc, !PT ;  /* 0x000000280a1c7812 */ /* 0x000fe200078efcff */
[----:B------:R-:W-:Y:S01]  /*0a60*/  IMAD.MOV.U32 R6, RZ, RZ, RZ ;  /* 0x000000ffff067224 */ /* 0x000fe200078e00ff */
[----:B------:R-:W-:Y:S01]  /*0a70*/  IABS R23, R29 ;  /* 0x0000001d00177213 */ /* 0x000fe20000000000 */
[----:B------:R-:W-:Y:S01]  /*0a80*/  IMAD.MOV R14, RZ, RZ, -R9 ;  /* 0x000000ffff0e7224 */ /* 0x000fe200078e0a09 */
[----:B------:R-:W-:Y:S01]  /*0a90*/  IABS R21, R28 ;  /* 0x0000001c00157213 */ /* 0x000fe20000000000 */
[----:B------:R-:W-:-:S04]  /*0aa0*/  IMAD.HI.U32 R2, R8, R15, RZ ;  /* 0x0000000f08027227 */ /* 0x000fc800078e00ff */
[----:B------:R-:W-:Y:S01]  /*0ab0*/  IMAD.HI.U32 R6, R7, R13, R6 ;  /* 0x0000000d07067227 */ /* 0x000fe200078e0006 */
[----:B------:R-:W-:-:S03]  /*0ac0*/  IABS R13, R25 ;  /* 0x00000019000d7213 */ /* 0x000fc60000000000 */
[----:B------:R-:W-:Y:S01]  /*0ad0*/  IMAD R14, R20, R14, R17 ;  /* 0x0000000e140e7224 */ /* 0x000fe200078e0211 */
[----:B------:R-:W-:Y:S01]  /*0ae0*/  IABS R17, R26 ;  /* 0x0000001a00117213 */ /* 0x000fe20000000000 */
[----:B------:R-:W-:Y:S02]  /*0af0*/  IMAD.MOV R2, RZ, RZ, -R2 ;  /* 0x000000ffff027224 */ /* 0x000fe400078e0a02 */
[----:B------:R-:W-:Y:S01]  /*0b00*/  IMAD.IADD R7, R12, 0x1, R0 ;  /* 0x000000010c077824 */ /* 0x000fe200078e0200 */
[C---:B------:R-:W-:Y:S01]  /*0b10*/  ISETP.GT.U32.AND P4, PT, R20.reuse, R14, PT ;  /* 0x0000000e1400720c */ /* 0x040fe20003f84070 */
[----:B------:R-:W-:Y:S02]  /*0b20*/  IMAD R9, R20, R2, R15 ;  /* 0x0000000214097224 */ /* 0x000fe400078e020f */
[----:B------:R-:W-:-:S03]  /*0b30*/  IMAD.HI.U32 R0, R8, R13, RZ ;  /* 0x0000000d08007227 */ /* 0x000fc600078e00ff */
[----:B------:R-:W-:Y:S01]  /*0b40*/  ISETP.GT.U32.AND P0, PT, R20, R9, PT ;  /* 0x000000091400720c */ /* 0x000fe20003f04070 */
[----:B------:R-:W-:-:S04]  /*0b50*/  IMAD.HI.U32 R2, R8, R17, RZ ;  /* 0x0000001108027227 */ /* 0x000fc800078e00ff */
[----:B------:R-:W-:-:S04]  /*0b60*/  IMAD.HI.U32 R12, R8, R19, RZ ;  /* 0x00000013080c7227 */ /* 0x000fc800078e00ff */
[----:B------:R-:W-:Y:S02]  /*0b70*/  IMAD.MOV R15, RZ, RZ, -R0 ;  /* 0x000000ffff0f7224 */ /* 0x000fe400078e0a00 */
[----:B------:R-:W-:Y:S02]  /*0b80*/  IMAD.MOV R2, RZ, RZ, -R2 ;  /* 0x000000ffff027224 */ /* 0x000fe400078e0a02 */
[----:B------:R-:W-:Y:S02]  /*0b90*/  IMAD.MOV R16, RZ, RZ, -R12 ;  /* 0x000000ffff107224 */ /* 0x000fe400078e0a0c */
[C---:B------:R-:W-:Y:S02]  /*0ba0*/  IMAD R12, R20.reuse, R15, R13 ;  /* 0x0000000f140c7224 */ /* 0x040fe400078e020d */
[----:B------:R-:W-:Y:S01]  /*0bb0*/  IMAD R13, R20, R2, R17 ;  /* 0x00000002140d7224 */ /* 0x000fe200078e0211 */
[----:B------:R-:W-:Y:S01]  /*0bc0*/  LOP3.LUT R2, R132, 0xff, RZ, 0xc0, !PT ;  /* 0x000000ff84027812 */ /* 0x000fe200078ec0ff */
[----:B------:R-:W-:Y:S01]  /*0bd0*/  IMAD.MOV.U32 R17, RZ, RZ, R23 ;  /* 0x000000ffff117224 */ /* 0x000fe200078e0017 */
[C---:B------:R-:W-:Y:S01]  /*0be0*/  ISETP.GT.U32.AND P2, PT, R20.reuse, R12, PT ;  /* 0x0000000c1400720c */ /* 0x040fe20003f44070 */
[----:B------:R-:W-:Y:S01]  /*0bf0*/  VIADD R24, R11, 0x38 ;  /* 0x000000380b187836 */ /* 0x000fe20000000000 */
[----:B------:R-:W-:Y:S01]  /*0c00*/  ISETP.GT.U32.AND P1, PT, R20, R13, PT ;  /* 0x0000000d1400720c */ /* 0x000fe20003f24070 */
[----:B------:R-:W-:-:S03]  /*0c10*/  IMAD.HI.U32 R0, R8, R21, RZ ;  /* 0x0000001508007227 */ /* 0x000fc600078e00ff */
[----:B------:R-:W-:Y:S01]  /*0c20*/  IABS R23, R24 ;  /* 0x0000001800177213 */ /* 0x000fe20000000000 */
[----:B------:R-:W-:Y:S02]  /*0c30*/  IMAD R15, R20, R16, R19 ;  /* 0x00000010140f7224 */ /* 0x000fe400078e0213 */
[----:B------:R-:W-:-:S04]  /*0c40*/  IMAD.HI.U32 R16, R8, R17, RZ ;  /* 0x0000001108107227 */ /* 0x000fc800078e00ff */
[----:B------:R-:W-:Y:S02]  /*0c50*/  IMAD.MOV R0, RZ, RZ, -R0 ;  /* 0x000000ffff007224 */ /* 0x000fe400078e0a00 */
[----:B------:R-:W-:Y:S02]  /*0c60*/  IMAD.MOV R16, RZ, RZ, -R16 ;  /* 0x000000ffff107224 */ /* 0x000fe400078e0a10 */
[----:B------:R-:W-:Y:S02]  /*0c70*/  IMAD R11, R20, R0, R21 ;  /* 0x00000000140b7224 */ /* 0x000fe400078e0215 */
[----:B------:R-:W-:-:S03]  /*0c80*/  IMAD.HI.U32 R8, R8, R23, RZ ;  /* 0x0000001708087227 */ /* 0x000fc600078e00ff */
[C---:B------:R-:W-:Y:S01]  /*0c90*/  ISETP.GT.U32.AND P5, PT, R20.reuse, R11, PT ;  /* 0x0000000b1400720c */ /* 0x040fe20003fa4070 */
[----:B------:R-:W-:Y:S02]  /*0ca0*/  IMAD R0, R7, 0x200, R2 ;  /* 0x0000020007007824 */ /* 0x000fe400078e0202 */
[----:B------:R-:W-:Y:S02]  /*0cb0*/  IMAD R16, R20, R16, R17 ;  /* 0x0000001014107224 */ /* 0x000fe400078e0211 */
[----:B------:R-:W-:Y:S01]  /*0cc0*/  IMAD.MOV R8, RZ, RZ, -R8 ;  /* 0x000000ffff087224 */ /* 0x000fe200078e0a08 */
[----:B------:R-:W-:Y:S01]  /*0cd0*/  IABS R19, R0 ;  /* 0x0000000000137213 */ /* 0x000fe20000000000 */
[----:B------:R-:W-:Y:S02]  /*0ce0*/  VIADD R133, R0, 0x100 ;  /* 0x0000010000857836 */ /* 0x000fe40000000000 */
[--C-:B------:R-:W-:Y:S01]  /*0cf0*/  @!P4 IMAD.IADD R14, R14, 0x1, -R20.reuse ;  /* 0x000000010e0ec824 */ /* 0x100fe200078e0a14 */
[C---:B------:R-:W-:Y:S01]  /*0d00*/  ISETP.GT.U32.AND P4, PT, R20.reuse, R16, PT ;  /* 0x000000101400720c */ /* 0x040fe20003f84070 */
[--C-:B------:R-:W-:Y:S01]  /*0d10*/  @!P1 IMAD.IADD R13, R13, 0x1, -R20.reuse ;  /* 0x000000010d0d9824 */ /* 0x100fe200078e0a14 */
[----:B------:R-:W-:Y:S01]  /*0d20*/  IABS R21, R133 ;  /* 0x0000008500157213 */ /* 0x000fe20000000000 */
[----:B------:R-:W-:Y:S01]  /*0d30*/  @!P0 IMAD.IADD R9, R9, 0x1, -R20 ;  /* 0x0000000109098824 */ /* 0x000fe200078e0a14 */
[C---:B------:R-:W-:Y:S01]  /*0d40*/  ISETP.GT.U32.AND P0, PT, R20.reuse, R15, PT ;  /* 0x0000000f1400720c */ /* 0x040fe20003f04070 */
[C---:B------:R-:W-:Y:S01]  /*0d50*/  IMAD R17, R20.reuse, R8, R23 ;  /* 0x0000000814117224 */ /* 0x040fe200078e0217 */
[----:B------:R-:W-:Y:S01]  /*0d60*/  ISETP.GT.U32.AND P1, PT, R20, R13, PT ;  /* 0x0000000d1400720c */ /* 0x000fe20003f24070 */
[----:B------:R-:W-:Y:S01]  /*0d70*/  IMAD.HI.U32 R7, R6, R19, RZ ;  /* 0x0000001306077227 */ /* 0x000fe200078e00ff */
[----:B------:R-:W-:-:S02]  /*0d80*/  ISETP.GT.U32.AND P3, PT, R20, R9, PT ;  /* 0x000000091400720c */ /* 0x000fc40003f64070 */
[----:B------:R-:W-:Y:S01]  /*0d90*/  ISETP.GT.U32.AND P6, PT, R20, R14, PT ;  /* 0x0000000e1400720c */ /* 0x000fe20003fc4070 */
[----:B------:R-:W-:Y:S01]  /*0da0*/  @!P2 IMAD.IADD R12, R12, 0x1, -R20 ;  /* 0x000000010c0ca824 */ /* 0x000fe200078e0a14 */
[----:B------:R-:W-:Y:S01]  /*0db0*/  ISETP.GT.U32.AND P2, PT, R20, R17, PT ;  /* 0x000000111400720c */ /* 0x000fe20003f44070 */
[----:B------:R-:W-:Y:S01]  /*0dc0*/  IMAD.MOV R7, RZ, RZ, -R7 ;  /* 0x000000ffff077224 */ /* 0x000fe200078e0a07 */
[----:B------:R-:W-:Y:S01]  /*0dd0*/  LOP3.LUT R8, RZ, R5, RZ, 0x33, !PT ;  /* 0x00000005ff087212 */ /* 0x000fe200078e33ff */
[----:B------:R-:W-:-:S04]  /*0de0*/  IMAD.HI.U32 R6, R6, R21, RZ ;  /* 0x0000001506067227 */ /* 0x000fc800078e00ff */
[----:B------:R-:W-:Y:S02]  /*0df0*/  IMAD R7, R18, R7, R19 ;  /* 0x0000000712077224 */ /* 0x000fe400078e0213 */
[----:B------:R-:W-:Y:S02]  /*0e00*/  IMAD.MOV R6, RZ, RZ, -R6 ;  /* 0x000000ffff067224 */ /* 0x000fe400078e0a06 */
[--C-:B------:R-:W-:Y:S01]  /*0e10*/  @!P4 IMAD.IADD R16, R16, 0x1, -R20.reuse ;  /* 0x000000011010c824 */ /* 0x100fe200078e0a14 */
[----:B------:R-:W-:Y:S01]  /*0e20*/  ISETP.GE.AND P4, PT, R22, RZ, PT ;  /* 0x000000ff1600720c */ /* 0x000fe20003f86270 */
[--C-:B------:R-:W-:Y:S01]  /*0e30*/  @!P0 IMAD.IADD R15, R15, 0x1, -R20.reuse ;  /* 0x000000010f0f8824 */ /* 0x100fe200078e0a14 */
[C---:B------:R-:W-:Y:S01]  /*0e40*/  ISETP.GT.U32.AND P0, PT, R18.reuse, R7, PT ;  /* 0x000000071200720c */ /* 0x040fe20003f04070 */
[----:B------:R-:W-:Y:S02]  /*0e50*/  IMAD R6, R18, R6, R21 ;  /* 0x0000000612067224 */ /* 0x000fe400078e0215 */
[--C-:B------:R-:W-:Y:S01]  /*0e60*/  @!P1 IMAD.IADD R13, R13, 0x1, -R20.reuse ;  /* 0x000000010d0d9824 */ /* 0x100fe200078e0a14 */
[C---:B------:R-:W-:Y:S01]  /*0e70*/  ISETP.GT.U32.AND P1, PT, R20.reuse, R16, PT ;  /* 0x000000101400720c */ /* 0x040fe20003f24070 */
[--C-:B------:R-:W-:Y:S01]  /*0e80*/  @!P2 IMAD.IADD R17, R17, 0x1, -R20.reuse ;  /* 0x000000011111a824 */ /* 0x100fe200078e0a14 */
[C---:B------:R-:W-:Y:S01]  /*0e90*/  ISETP.GT.U32.AND P2, PT, R20.reuse, R15, PT ;  /* 0x0000000f1400720c */ /* 0x040fe20003f44070 */
[--C-:B------:R-:W-:Y:S01]  /*0ea0*/  @!P3 IMAD.IADD R9, R9, 0x1, -R20.reuse ;  /* 0x000000010909b824 */ /* 0x100fe200078e0a14 */
[----:B------:R-:W-:Y:S01]  /*0eb0*/  ISETP.GT.U32.AND P3, PT, R20, R12, PT ;  /* 0x0000000c1400720c */ /* 0x000fe20003f64070 */
[--C-:B------:R-:W-:Y:S01]  /*0ec0*/  @!P5 IMAD.IADD R11, R11, 0x1, -R20.reuse ;  /* 0x000000010b0bd824 */ /* 0x100fe200078e0a14 */
[----:B------:R-:W-:Y:S01]  /*0ed0*/  ISETP.GT.U32.AND P5, PT, R18, R6, PT ;  /* 0x000000061200720c */ /* 0x000fe20003fa4070 */
[----:B------:R-:W-:Y:S01]  /*0ee0*/  @!P6 IMAD.IADD R14, R14, 0x1, -R20 ;  /* 0x000000010e0ee824 */ /* 0x000fe200078e0a14 */
[----:B------:R-:W-:Y:S01]  /*0ef0*/  ISETP.GE.AND P6, PT, R10, RZ, PT ;  /* 0x000000ff0a00720c */ /* 0x000fe20003fc6270 */
[----:B------:R-:W-:Y:S01]  /*0f00*/  @!P0 IMAD.IADD R7, R7, 0x1, -R18 ;  /* 0x0000000107078824 */ /* 0x000fe200078e0a12 */
[----:B------:R-:W-:Y:S01]  /*0f10*/  ISETP.GT.U32.AND P0, PT, R20, R17, PT ;  /* 0x000000111400720c */ /* 0x000fe20003f04070 */
[----:B------:R-:W-:Y:S01]  /*0f20*/  @!P4 IMAD.MOV R14, RZ, RZ, -R14 ;  /* 0x000000ffff0ec224 */ /* 0x000fe200078e0a0e */
[----:B------:R-:W-:Y:S01]  /*0f30*/  ISETP.GE.AND P4, PT, R24, RZ, PT ;  /* 0x000000ff1800720c */ /* 0x000fe20003f86270 */
[--C-:B------:R-:W-:Y:S01]  /*0f40*/  @!P1 IMAD.IADD R16, R16, 0x1, -R20.reuse ;  /* 0x0000000110109824 */ /* 0x100fe200078e0a14 */
[----:B------:R-:W-:Y:S01]  /*0f50*/  ISETP.GE.AND P1, PT, R27, RZ, PT ;  /* 0x000000ff1b00720c */ /* 0x000fe20003f26270 */
[--C-:B------:R-:W-:Y:S01]  /*0f60*/  @!P2 IMAD.IADD R15, R15, 0x1, -R20.reuse ;  /* 0x000000010f0fa824 */ /* 0x100fe200078e0a14 */
[----:B------:R-:W-:Y:S01]  /*0f70*/  ISETP.GE.AND P2, PT, R25, RZ, PT ;  /* 0x000000ff1900720c */ /* 0x000fe20003f46270 */
[----:B------:R-:W-:Y:S01]  /*0f80*/  @!P3 IMAD.IADD R12, R12, 0x1, -R20 ;  /* 0x000000010c0cb824 */ /* 0x000fe200078e0a14 */
[----:B------:R-:W-:Y:S01]  /*0f90*/  ISETP.GT.U32.AND P3, PT, R20, R11, PT ;  /* 0x0000000b1400720c */ /* 0x000fe20003f64070 */
[----:B------:R-:W-:Y:S01]  /*0fa0*/  @!P5 IMAD.IADD R6, R6, 0x1, -R18 ;  /* 0x000000010606d824 */ /* 0x000fe200078e0a12 */
[----:B------:R-:W-:Y:S01]  /*0fb0*/  ISETP.GT.U32.AND P5, PT, R18, R7, PT ;  /* 0x000000071200720c */ /* 0x000fe20003fa4070 */
[----:B------:R-:W-:-:S02]  /*0fc0*/  @!P6 IMAD.MOV R9, RZ, RZ, -R9 ;  /* 0x000000ffff09e224 */ /* 0x000fc400078e0a09 */
[----:B------:R-:W-:Y:S01]  /*0fd0*/  @!P0 IMAD.IADD R17, R17, 0x1, -R20 ;  /* 0x0000000111118824 */ /* 0x000fe200078e0a14 */
[----:B------:R-:W-:Y:S02]  /*0fe0*/  ISETP.GT.U32.AND P6, PT, R18, R6, PT ;  /* 0x000000061200720c */ /* 0x000fe40003fc4070 */
[----:B------:R-:W-:Y:S01]  /*0ff0*/  ISETP.GE.AND P0, PT, R28, RZ, PT ;  /* 0x000000ff1c00720c */ /* 0x000fe20003f06270 */
[----:B------:R-:W-:Y:S01]  /*1000*/  @!P1 IMAD.MOV R15, RZ, RZ, -R15 ;  /* 0x000000ffff0f9224 */ /* 0x000fe200078e0a0f */
[----:B------:R-:W-:Y:S01]  /*1010*/  ISETP.GE.AND P1, PT, R133, RZ, PT ;  /* 0x000000ff8500720c */ /* 0x000fe20003f26270 */
[----:B------:R-:W-:Y:S01]  /*1020*/  @!P2 IMAD.MOV R12, RZ, RZ, -R12 ;  /* 0x000000ffff0ca224 */ /* 0x000fe200078e0a0c */
[----:B------:R-:W-:Y:S01]  /*1030*/  ISETP.GE.AND P2, PT, R0, RZ, PT ;  /* 0x000000ff0000720c */ /* 0x000fe20003f46270 */
[----:B------:R-:W-:Y:S01]  /*1040*/  @!P3 IMAD.IADD R11, R11, 0x1, -R20 ;  /* 0x000000010b0bb824 */ /* 0x000fe200078e0a14 */
[----:B------:R-:W-:Y:S01]  /*1050*/  ISETP.GE.AND P3, PT, R26, RZ, PT ;  /* 0x000000ff1a00720c */ /* 0x000fe20003f66270 */
[----:B------:R-:W-:Y:S01]  /*1060*/  @!P5 IMAD.IADD R7, R7, 0x1, -R18 ;  /* 0x000000010707d824 */ /* 0x000fe200078e0a12 */
[----:B------:R-:W-:Y:S01]  /*1070*/  ISETP.GE.AND P5, PT, R29, RZ, PT ;  /* 0x000000ff1d00720c */ /* 0x000fe20003fa6270 */
[----:B------:R-:W-:-:S02]  /*1080*/  @!P4 IMAD.MOV R17, RZ, RZ, -R17 ;  /* 0x000000ffff11c224 */ /* 0x000fc400078e0a11 */
[----:B------:R-:W-:Y:S01]  /*1090*/  @!P6 IMAD.IADD R6, R6, 0x1, -R18 ;  /* 0x000000010606e824 */ /* 0x000fe200078e0a12 */
[----:B------:R-:W-:Y:S01]  /*10a0*/  ISETP.NE.AND P6, PT, R5, RZ, PT ;  /* 0x000000ff0500720c */ /* 0x000fe20003fc5270 */
[----:B------:R-:W-:Y:S01]  /*10b0*/  @!P0 IMAD.MOV R11, RZ, RZ, -R11 ;  /* 0x000000ffff0b8224 */ /* 0x000fe200078e0a0b */
[----:B------:R-:W-:Y:S01]  /*10c0*/  ISETP.NE.AND P0, PT, R4, RZ, PT ;  /* 0x000000ff0400720c */ /* 0x000fe20003f05270 */
[----:B------:R-:W-:Y:S01]  /*10d0*/  @!P1 IMAD.MOV R6, RZ, RZ, -R6 ;  /* 0x000000ffff069224 */ /* 0x000fe200078e0a06 */
[----:B------:R-:W-:Y:S01]  /*10e0*/  LOP3.LUT R4, RZ, R4, RZ, 0x33, !PT ;  /* 0x00000004ff047212 */ /* 0x000fe200078e33ff */
[----:B------:R-:W-:Y:S01]  /*10f0*/  @!P2 IMAD.MOV R7, RZ, RZ, -R7 ;  /* 0x000000ffff07a224 */ /* 0x000fe200078e0a07 */
[----:B------:R-:W-:Y:S01]  /*1100*/  SEL R114, R8, R9, !P6 ;  /* 0x0000000908727207 */ /* 0x000fe20007000000 */
[----:B------:R-:W-:Y:S01]  /*1110*/  @!P3 IMAD.MOV R13, RZ, RZ, -R13 ;  /* 0x000000ffff0db224 */ /* 0x000fe200078e0a0d */
[C---:B------:R-:W-:Y:S01]  /*1120*/  SEL R20, R4.reuse, R6, !P0 ;  /* 0x0000000604147207 */ /* 0x040fe20004000000 */
[----:B------:R-:W-:Y:S01]  /*1130*/  @!P5 IMAD.MOV R16, RZ, RZ, -R16 ;  /* 0x000000ffff10d224 */ /* 0x000fe200078e0a10 */
[----:B------:R-:W-:Y:S01]  /*1140*/  SEL R18, R4, R7, !P0 ;  /* 0x0000000704127207 */ /* 0x000fe20004000000 */
[----:B------:R-:W-:Y:S01]  /*1150*/  VIADD R5, R136, 0xffffffff ;  /* 0xffffffff88057836 */ /* 0x000fe20000000000 */
        /* <DEDUP_REMOVED lines=13> */
[C---:B------:R-:W-:Y:S01]  /*1230*/  VIADD R8, R136.reuse, 0xfffffff7 ;  /* 0xfffffff788087836 */ /* 0x040fe20000000000 */
[----:B------:R-:W-:Y:S01]  /*1240*/  ISETP.GE.U32.AND P4, PT, R5, 0x7fffffe0, PT ;  /* 0x7fffffe00500780c */ /* 0x000fe20003f86070 */
[----:B------:R-:W-:Y:S01]  /*1250*/  VIADD R5, R136, 0xffffffe8 ;  /* 0xffffffe888057836 */ /* 0x000fe20000000000 */
[----:B------:R-:W-:Y:S01]  /*1260*/  ISETP.GE.U32.AND P1, PT, R6, 0x7fffffcd, PT ;  /* 0x7fffffcd0600780c */ /* 0x000fe20003f26070 */
[----:B------:R-:W-:Y:S01]  /*1270*/  VIADD R6, R136, 0xffffffef ;  /* 0xffffffef88067836 */ /* 0x000fe20000000000 */
[----:B------:R-:W-:Y:S01]  /*1280*/  ISETP.GE.U32.AND P5, PT, R4, 0x7fffffce, PT ;  /* 0x7fffffce0400780c */ /* 0x000fe20003fa6070 */
[----:B------:R-:W-:Y:S01]  /*1290*/  VIADD R4, R136, 0xffffffe9 ;  /* 0xffffffe988047836 */ /* 0x000fe20000000000 */
[----:B------:R-:W-:Y:S01]  /*12a0*/  ISETP.GE.U32.AND P0, PT, R8, 0x7fffffd8, PT ;  /* 0x7fffffd80800780c */ /* 0x000fe20003f06070 */
[C---:B------:R-:W-:Y:S01]  /*12b0*/  VIADD R8, R136.reuse, 0xffffffea ;  /* 0xffffffea88087836 */ /* 0x040fe20000000000 */
[----:B------:R-:W-:Y:S01]  /*12c0*/  ISETP.GE.U32.AND P2, PT, R5, 0x7fffffc9, PT ;  /* 0x7fffffc90500780c */ /* 0x000fe20003f46070 */
[C---:B------:R-:W-:Y:S01]  /*12d0*/  VIADD R5, R136.reuse, 0xffffffeb ;  /* 0xffffffeb88057836 */ /* 0x040fe20000000000 */
[----:B------:R-:W-:Y:S01]  /*12e0*/  ISETP.GE.U32.AND P3, PT, R7, 0x7fffffcf, PT ;  /* 0x7fffffcf0700780c */ /* 0x000fe20003f66070 */
[----:B------:R-:W-:Y:S01]  /*12f0*/  VIADD R14, R136, 0xffffffe3 ;  /* 0xffffffe3880e7836 */ /* 0x000fe20000000000 */
[----:B------:R-:W-:Y:S01]  /*1300*/  ISETP.GE.U32.AND P6, PT, R6, 0x7fffffd0, PT ;  /* 0x7fffffd00600780c */ /* 0x000fe20003fc6070 */
[----:B------:R-:W-:Y:S01]  /*1310*/  VIADD R17, R136, 0xfffffff6 ;  /* 0xfffffff688117836 */ /* 0x000fe20000000000 */
[----:B------:R-:W-:-:S02]  /*1320*/  SEL R6, RZ, 0x1, P1 ;  /* 0x00000001ff067807 */ /* 0x000fc40000800000 */
[----:B------:R-:W-:Y:S02]  /*1330*/  ISETP.GE.U32.AND P1, PT, R4, 0x7fffffca, PT ;  /* 0x7fffffca0400780c */ /* 0x000fe40003f26070 */
[----:B------:R-:W-:Y:S02]  /*1340*/  SEL R7, RZ, 0x1fffe, P5 ;  /* 0x0001fffeff077807 */ /* 0x000fe40002800000 */
[----:B------:R-:W-:Y:S02]  /*1350*/  SEL R4, RZ, 0x4, P3 ;  /* 0x00000004ff047807 */ /* 0x000fe40001800000 */
[----:B------:R-:W-:Y:S01]  /*1360*/  ISETP.GE.U32.AND P5, PT, R8, 0x7fffffcb, PT ;  /* 0x7fffffcb0800780c */ /* 0x000fe20003fa6070 */
[----:B------:R-:W-:Y:S01]  /*1370*/  VIADD R8, R136, 0xffffffe5 ;  /* 0xffffffe588087836 */ /* 0x000fe20000000000 */
[----:B------:R-:W-:Y:S01]  /*1380*/  ISETP.GE.U32.AND P3, PT, R5, 0x7fffffcc, PT ;  /* 0x7fffffcc0500780c */ /* 0x000fe20003f66070 */
[----:B------:R-:W-:Y:S01]  /*1390*/  IMAD.IADD R6, R6, 0x1, R7 ;  /* 0x0000000106067824 */ /* 0x000fe200078e0207 */
[----:B------:R-:W-:-:S02]  /*13a0*/  SEL R5, RZ, 0x7fff8, P6 ;  /* 0x0007fff8ff057807 */ /* 0x000fc40003000000 */
[----:B------:R-:W-:Y:S01]  /*13b0*/  ISETP.GE.U32.AND P6, PT, R9, 0x7fffffc5, PT ;  /* 0x7fffffc50900780c */ /* 0x000fe20003fc6070 */
[----:B------:R-:W-:Y:S01]  /*13c0*/  VIADD R9, R136, 0xffffffe7 ;  /* 0xffffffe788097836 */ /* 0x000fe20000000000 */
[----:B------:R-:W-:Y:S02]  /*13d0*/  SEL R11, RZ, 0x1fffe, P1 ;  /* 0x0001fffeff0b7807 */ /* 0x000fe40000800000 */
[----:B------:R-:W-:Y:S01]  /*13e0*/  ISETP.GE.U32.AND P1, PT, R12, 0x7fffffc7, PT ;  /* 0x7fffffc70c00780c */ /* 0x000fe20003f26070 */
[----:B------:R-:W-:Y:S01]  /*13f0*/  VIADD R12, R136, 0xffffffe1 ;  /* 0xffffffe1880c7836 */ /* 0x000fe20000000000 */
[----:B------:R-:W-:Y:S02]  /*1400*/  SEL R10, RZ, 0x1, P2 ;  /* 0x00000001ff0a7807 */ /* 0x000fe40001000000 */
[----:B------:R-:W-:Y:S02]  /*1410*/  ISETP.GE.U32.AND P2, PT, R8, 0x7fffffc6, PT ;  /* 0x7fffffc60800780c */ /* 0x000fe40003f46070 */
[----:B------:R-:W-:Y:S01]  /*1420*/  SEL R8, RZ, 0x4, P5 ;  /* 0x00000004ff087807 */ /* 0x000fe20002800000 */
[----:B------:R-:W-:Y:S01]  /*1430*/  IMAD.IADD R10, R10, 0x1, R11 ;  /* 0x000000010a0a7824 */ /* 0x000fe200078e020b */
[----:B------:R-:W-:-:S02]  /*1440*/  ISETP.GE.U32.AND P5, PT, R9, 0x7fffffc8, PT ;  /* 0x7fffffc80900780c */ /* 0x000fc40003fa6070 */
[----:B------:R-:W-:Y:S02]  /*1450*/  SEL R9, RZ, 0x7fff8, P3 ;  /* 0x0007fff8ff097807 */ /* 0x000fe40001800000 */
[----:B------:R-:W-:Y:S02]  /*1460*/  ISETP.GE.U32.AND P3, PT, R12, 0x7fffffc2, PT ;  /* 0x7fffffc20c00780c */ /* 0x000fe40003f66070 */
[----:B------:R-:W-:Y:S02]  /*1470*/  SEL R12, RZ, 0x1, P6 ;  /* 0x00000001ff0c7807 */ /* 0x000fe40003000000 */
[----:B------:R-:W-:Y:S02]  /*1480*/  ISETP.GE.U32.AND P6, PT, R13, 0x7fffffc3, PT ;  /* 0x7fffffc30d00780c */ /* 0x000fe40003fc6070 */
[----:B------:R-:W-:Y:S02]  /*1490*/  SEL R13, RZ, 0x1fffe, P2 ;  /* 0x0001fffeff0d7807 */ /* 0x000fe40001000000 */
[----:B------:R-:W-:-:S02]  /*14a0*/  ISETP.GE.U32.AND P2, PT, R152, 0x7fffffc1, PT ;  /* 0x7fffffc19800780c */ /* 0x000fc40003f46070 */
[----:B------:R-:W-:Y:S01]  /*14b0*/  SEL R16, RZ, 0x1fffe, P3 ;  /* 0x0001fffeff107807 */ /* 0x000fe20001800000 */
[----:B------:R-:W-:Y:S01]  /*14c0*/  IMAD.IADD R12, R12, 0x1, R13 ;  /* 0x000000010c0c7824 */ /* 0x000fe200078e020d */
[----:B------:R-:W-:Y:S02]  /*14d0*/  SEL R15, RZ, 0x1, P2 ;  /* 0x00000001ff0f7807 */ /* 0x000fe40001000000 */
[----:B------:R-:W-:Y:S02]  /*14e0*/  LOP3.LUT R10, R10, 0x3, RZ, 0xc0, !PT ;  /* 0x000000030a0a7812 */ /* 0x000fe400078ec0ff */
[----:B------:R-:W-:Y:S01]  /*14f0*/  ISETP.GE.U32.AND P3, PT, R14, 0x7fffffc4, PT ;  /* 0x7fffffc40e00780c */ /* 0x000fe20003f66070 */
[----:B------:R-:W-:Y:S01]  /*1500*/  IMAD.IADD R15, R15, 0x1, R16 ;  /* 0x000000010f0f7824 */ /* 0x000fe200078e0210 */
[----:B------:R-:W-:Y:S02]  /*1510*/  IADD3 R8, PT, PT, R10, R9, R8 ;  /* 0x000000090a087210 */ /* 0x000fe40007ffe008 */
[----:B------:R-:W-:-:S02]  /*1520*/  SEL R14, RZ, 0x4, P6 ;  /* 0x00000004ff0e7807 */ /* 0x000fc40003000000 */
[----:B------:R-:W-:Y:S01]  /*1530*/  SEL R11, RZ, 0x7fff8, P3 ;  /* 0x0007fff8ff0b7807 */ /* 0x000fe20001800000 */
[----:B------:R-:W-:Y:S01]  /*1540*/  IMAD.SHL.U32 R8, R8, 0x100, RZ ;  /* 0x0000010008087824 */ /* 0x000fe200078e00ff */
[----:B------:R-:W-:Y:S02]  /*1550*/  LOP3.LUT R15, R15, 0x3, RZ, 0xc0, !PT ;  /* 0x000000030f0f7812 */ /* 0x000fe400078ec0ff */
[----:B------:R-:W-:Y:S02]  /*1560*/  LOP3.LUT R6, R6, 0x3, RZ, 0xc0, !PT ;  /* 0x0000000306067812 */ /* 0x000fe400078ec0ff */
[----:B------:R-:W-:Y:S02]  /*1570*/  IADD3 R11, PT, PT, R15, R11, R14 ;  /* 0x0000000b0f0b7210 */ /* 0x000fe40007ffe00e */
[----:B------:R-:W-:Y:S02]  /*1580*/  SEL R7, RZ, 0x4, P1 ;  /* 0x00000004ff077807 */ /* 0x000fe40000800000 */
[----:B------:R-:W-:-:S02]  /*1590*/  SEL R10, RZ, 0x7fff8, P5 ;  /* 0x0007fff8ff0a7807 */ /* 0x000fc40002800000 */
[----:B------:R-:W-:Y:S02]  /*15a0*/  LOP3.LUT R12, R12, 0x3, RZ, 0xc0, !PT ;  /* 0x000000030c0c7812 */ /* 0x000fe400078ec0ff */
[----:B------:R-:W-:Y:S02]  /*15b0*/  IADD3 R4, PT, PT, R6, R5, R4 ;  /* 0x0000000506047210 */ /* 0x000fe40007ffe004 */
[----:B------:R-:W-:Y:S02]  /*15c0*/  LOP3.LUT R5, R8, 0xf00, RZ, 0xe2, !PT ;  /* 0x00000f0008057812 */ /* 0x000fe400078ee2ff */
[----:B------:R-:W-:Y:S01]  /*15d0*/  ISETP.GE.U32.AND P6, PT, R17, 0x7fffffd7, PT ;  /* 0x7fffffd71100780c */ /* 0x000fe20003fc6070 */
[----:B------:R-:W-:Y:S01]  /*15e0*/  VIADD R17, R136, 0xfffffffe ;  /* 0xfffffffe88117836 */ /* 0x000fe20000000000 */
[----:B------:R-:W-:Y:S01]  /*15f0*/  IADD3 R7, PT, PT, R12, R10, R7 ;  /* 0x0000000a0c077210 */ /* 0x000fe20007ffe007 */
[----:B------:R-:W-:Y:S01]  /*1600*/  IMAD R5, R4, 0x1000, R5 ;  /* 0x0000100004057824 */ /* 0x000fe200078e0205 */
[----:B------:R-:W-:Y:S01]  /*1610*/  LOP3.LUT R6, R11, 0xf, RZ, 0xc0, !PT ;  /* 0x0000000f0b067812 */ /* 0x000fe200078ec0ff */
[-C--:B------:R-:W-:Y:S01]  /*1620*/  IMAD R4, R18, R137.reuse, RZ ;  /* 0x0000008912047224 */ /* 0x080fe200078e02ff */
[----:B------:R-:W-:Y:S01]  /*1630*/  ISETP.GE.U32.AND P3, PT, R17, 0x7fffffdf, PT ;  /* 0x7fffffdf1100780c */ /* 0x000fe20003f66070 */
[----:B------:R-:W-:Y:S01]  /*1640*/  IMAD R137, R20, R137, RZ ;  /* 0x0000008914897224 */ /* 0x000fe200078e02ff */
[----:B------:R-:W-:Y:S01]  /*1650*/  ISETP.NE.U32.AND P1, PT, R2, RZ, PT ;  /* 0x000000ff0200720c */ /* 0x000fe20003f25070 */
[----:B------:R-:W-:Y:S01]  /*1660*/  IMAD R6, R7, 0x10, R6 ;  /* 0x0000001007067824 */ /* 0x000fe200078e0206 */
[----:B0--3--:R-:W-:Y:S11]  /*1670*/  BRA.U UP0, `(.L_x_5) ;  /* 0x0000000100187547 */ /* 0x009ff6000b800000 */
[----:B------:R-:W-:Y:S01]  /*1680*/  ELECT P5, URZ, PT ;  /* 0x0000000000ff782f */ /* 0x000fe200038a0000 */
[----:B------:R-:W-:Y:S01]  /*1690*/  IMAD.MOV.U32 R7, RZ, RZ, 0x1 ;  /* 0x00000001ff077424 */ /* 0x000fe200078e00ff */
[----:B------:R-:W-:Y:S01]  /*16a0*/  UMOV UR6, 0x40 ;  /* 0x0000004000067882 */ /* 0x000fe20000000000 */
[----:B------:R-:W-:Y:S01]  /*16b0*/  UVIRTCOUNT.DEALLOC.SMPOOL 0x80 ;  /* 0x000000800000784c */ /* 0x000fe20000000000 */
[----:B------:R-:W-:-:S09]  /*16c0*/  ULEA UR6, UR5, UR6, 0x18 ;  /* 0x0000000605067291 */ /* 0x000fd2000f8ec0ff */
[----:B------:R0:W-:Y:S03]  /*16d0*/  @P5 STS.U8 [UR6], R7 ;  /* 0x00000007ff005988 */ /* 0x0001e60008000006 */
.L_x_5:
[----:B------:R-:W-:Y:S01]  /*16e0*/  USHF.L.U32 UR5, UR12, 0x5, URZ ;  /* 0x000000050c057899 */ /* 0x000fe200080006ff */
[----:B------:R-:W-:Y:S01]  /*16f0*/  LEA R34, P5, R4, UR16, 0x1 ;  /* 0x0000001004227c11 */ /* 0x000fe2000f8a08ff */
[----:B------:R-:W-:Y:S01]  /*1700*/  ULOP3.LUT UR4, UR4, 0x600000, URZ, 0xc0, !UPT ;  /* 0x0060000004047892 */ /* 0x000fe2000f8ec0ff */
[----:B------:R-:W-:Y:S01]  /*1710*/  LOP3.LUT R6, R6, 0xff, RZ, 0xc0, !PT ;  /* 0x000000ff06067812 */ /* 0x000fe200078ec0ff */
[----:B------:R-:W-:Y:S01]  /*1720*/  ULOP3.LUT UR5, UR5, 0x80, URZ, 0xc0, !UPT ;  /* 0x0000008005057892 */ /* 0x000fe2000f8ec0ff */
[----:B------:R-:W-:Y:S01]  /*1730*/  LEA.HI.X.SX32 R35, R4, UR17, 0x1, P5 ;  /* 0x0000001104237c11 */ /* 0x000fe2000a8f0eff */
[----:B------:R-:W-:Y:S01]  /*1740*/  VOTEU.ALL UP1, P1 ;  /* 0x0000000000ff7886 */ /* 0x000fe20000820000 */
[----:B------:R-:W-:Y:S01]  /*1750*/  UIADD3 UR11, UPT, UPT, UR9, 0x12000, URZ ;  /* 0x00012000090b7890 */ /* 0x000fe2000fffe0ff */
[----:B------:R-:W-:Y:S01]  /*1760*/  LEA R36, P5, R137, UR16, 0x1 ;  /* 0x0000001089247c11 */ /* 0x000fe2000f8a08ff */
[----:B------:R-:W-:Y:S01]  /*1770*/  UIADD3 UR10, UPT, UPT, UR5, UR4, UR8 ;  /* 0x00000004050a7290 */ /* 0x000fe2000fffe008 */
[----:B------:R-:W-:Y:S01]  /*1780*/  IMAD.IADD R5, R5, 0x1, R6 ;  /* 0x0000000105057824 */ /* 0x000fe200078e0206 */
[----:B------:R-:W-:-:S04]  /*1790*/  @!UP1 UIADD3 UR4, UPT, UPT, -UR7, 0x100000, URZ ;  /* 0x0010000007049890 */ /* 0x000fc8000fffe1ff */
[----:B------:R-:W-:Y:S02]  /*17a0*/  @!UP1 USHF.L.U32 UR5, UR4, 0xb, URZ ;  /* 0x0000000b04059899 */ /* 0x000fe400080006ff */
[----:B------:R-:W-:Y:S01]  /*17b0*/  @!UP1 USHF.L.U32 UR4, UR4, 0x1, URZ ;  /* 0x0000000104049899 */ /* 0x000fe200080006ff */
[----:B------:R-:W-:Y:S01]  /*17c0*/  VOTEU.ALL UP2, P1 ;  /* 0x0000000000ff7886 */ /* 0x000fe20000840000 */
[----:B------:R-:W-:Y:S01]  /*17d0*/  LEA.HI.X.SX32 R37, R137, UR17, 0x1, P5 ;  /* 0x0000001189257c11 */ /* 0x000fe2000a8f0eff */
[----:B------:R-:W-:Y:S01]  /*17e0*/  IMAD.SHL.U32 R41, R32, 0x8, RZ ;  /* 0x0000000820297824 */ /* 0x000fe200078e00ff */
[----:B------:R-:W-:Y:S01]  /*17f0*/  LOP3.LUT R126, R5, 0xffff, RZ, 0xc0, !PT ;  /* 0x0000ffff057e7812 */ /* 0x000fe200078ec0ff */
[----:B0-----:R-:W-:Y:S01]  /*1800*/  VIADD R7, R136, 0xfffffffd ;  /* 0xfffffffd88077836 */ /* 0x001fe20000000000 */
[----:B------:R-:W-:Y:S01]  /*1810*/  PRMT R157, RZ, 0x7610, R157 ;  /* 0x00007610ff9d7816 */ /* 0x000fe2000000009d */
[----:B------:R-:W-:Y:S01]  /*1820*/  STTM.x128 tmem[UR10], RZ ;  /* 0x000000ff000079ed */ /* 0x000fe200083c000a */
[----:B------:R-:W0:Y:S02]  /*1830*/  FENCE.VIEW.ASYNC.T ;  /* 0x00000000000073c6 */ /* 0x000e240000000200 */
[----:B0-----:R-:W-:Y:S01]  /*1840*/  BAR.SYNC.DEFER_BLOCKING 0x0 ;  /* 0x0000000000007b1d */ /* 0x001fe20000010000 */
[----:B------:R-:W-:Y:S01]  /*1850*/  PRMT R155, RZ, 0x7610, R155 ;  /* 0x00007610ff9b7816 */ /* 0x000fe2000000009b */
[----:B------:R-:W-:Y:S01]  /*1860*/  IMAD.WIDE R38, R41, 0x2, R34 ;  /* 0x0000000229267825 */ /* 0x000fe200078e0222 */
[----:B------:R-:W-:-:S02]  /*1870*/  SHF.R.U32.HI R5, RZ, 0x7, R126 ;  /* 0x00000007ff057819 */ /* 0x000fc4000001167e */
[----:B------:R-:W-:Y:S01]  /*1880*/  PRMT R159, RZ, 0x7610, R159 ;  /* 0x00007610ff9f7816 */ /* 0x000fe2000000009f */
[----:B------:R-:W-:Y:S01]  /*1890*/  IMAD.WIDE R40, R41, 0x2, R36 ;  /* 0x0000000229287825 */ /* 0x000fe200078e0224 */
[----:B------:R-:W-:Y:S02]  /*18a0*/  PRMT R158, RZ, 0x7610, R158 ;  /* 0x00007610ff9e7816 */ /* 0x000fe4000000009e */
[----:B------:R-:W-:Y:S01]  /*18b0*/  SHF.R.U32.HI R4, RZ, 0xf, R126 ;  /* 0x0000000fff047819 */ /* 0x000fe2000001167e */
[C---:B------:R-:W-:Y:S01]  /*18c0*/  IMAD R49, R32.reuse, 0x18, RZ ;  /* 0x0000001820317824 */ /* 0x040fe200078e02ff */
[----:B------:R-:W-:Y:S01]  /*18d0*/  PRMT R153, RZ, 0x7610, R153 ;  /* 0x00007610ff997816 */ /* 0x000fe20000000099 */
[C---:B------:R-:W-:Y:S01]  /*18e0*/  IMAD R53, R32.reuse, 0x9, RZ ;  /* 0x0000000920357824 */ /* 0x040fe200078e02ff */
[----:B------:R-:W-:Y:S01]  /*18f0*/  PRMT R156, RZ, 0x7610, R156 ;  /* 0x00007610ff9c7816 */ /* 0x000fe2000000009c */
[----:B------:R-:W-:Y:S01]  /*1900*/  IMAD.SHL.U32 R45, R32, 0x10, RZ ;  /* 0x00000010202d7824 */ /* 0x000fe200078e00ff */
[----:B------:R-:W-:-:S02]  /*1910*/  PRMT R163, RZ, 0x7610, R163 ;  /* 0x00007610ffa37816 */ /* 0x000fc400000000a3 */
[----:B------:R-:W-:Y:S02]  /*1920*/  PRMT R162, RZ, 0x7610, R162 ;  /* 0x00007610ffa27816 */ /* 0x000fe400000000a2 */
[----:B------:R-:W-:Y:S02]  /*1930*/  PRMT R160, RZ, 0x7610, R160 ;  /* 0x00007610ffa07816 */ /* 0x000fe400000000a0 */
[----:B------:R-:W-:Y:S01]  /*1940*/  PRMT R154, RZ, 0x7610, R154 ;  /* 0x00007610ff9a7816 */ /* 0x000fe2000000009a */
[----:B------:R-:W-:Y:S01]  /*1950*/  IMAD R57, R32, 0x11, RZ ;  /* 0x0000001120397824 */ /* 0x000fe200078e02ff */
[----:B------:R-:W-:Y:S01]  /*1960*/  PRMT R161, RZ, 0x7610, R161 ;  /* 0x00007610ffa17816 */ /* 0x000fe200000000a1 */
[----:B------:R-:W0:Y:S02]  /*1970*/  FENCE.VIEW.ASYNC.S ;  /* 0x00000000000073c6 */ /* 0x000e240000000000 */
[----:B0-----:R0:W1:Y:S02]  /*1980*/  @!UP2 SYNCS.EXCH.64 URZ, [UR11], UR4 ;  /* 0x000000040bffa5b2 */ /* 0x0010640008000100 */
[----:B-1----:R-:W-:Y:S01]  /*1990*/  BAR.SYNC.DEFER_BLOCKING 0x0 ;  /* 0x0000000000007b1d */ /* 0x002fe20000010000 */
[----:B------:R-:W-:Y:S01]  /*19a0*/  IMAD.WIDE R46, R49, 0x2, R34 ;  /* 0x00000002312e7825 */ /* 0x000fe200078e0222 */
[----:B------:R-:W-:-:S02]  /*19b0*/  PRMT R164, RZ, 0x7610, R164 ;  /* 0x00007610ffa47816 */ /* 0x000fc400000000a4 */
[----:B------:R-:W-:Y:S01]  /*19c0*/  PRMT R165, RZ, 0x7610, R165 ;  /* 0x00007610ffa57816 */ /* 0x000fe200000000a5 */
[----:B------:R-:W-:Y:S01]  /*19d0*/  IMAD.WIDE R48, R49, 0x2, R36 ;  /* 0x0000000231307825 */ /* 0x000fe200078e0224 */
[----:B------:R-:W-:Y:S02]  /*19e0*/  PRMT R166, RZ, 0x7610, R166 ;  /* 0x00007610ffa67816 */ /* 0x000fe400000000a6 */
[----:B------:R-:W-:Y:S01]  /*19f0*/  ISETP.GE.U32.AND P5, PT, R7, 0x7fffffde, PT ;  /* 0x7fffffde0700780c */ /* 0x000fe20003fa6070 */
[----:B------:R-:W-:-:S04]  /*1a00*/  IMAD.WIDE R50, R53, 0x2, R34 ;  /* 0x0000000235327825 */ /* 0x000fc800078e0222 */
[C---:B------:R-:W-:Y:S02]  /*1a10*/  IMAD R61, R32.reuse, 0x19, RZ ;  /* 0x00000019203d7824 */ /* 0x040fe400078e02ff */
[----:B------:R-:W-:Y:S01]  /*1a20*/  IMAD R73, R32, 0xa, RZ ;  /* 0x0000000a20497824 */ /* 0x000fe200078e02ff */
[----:B------:R-:W-:Y:S01]  /*1a30*/  PRMT R168, RZ, 0x7610, R168 ;  /* 0x00007610ffa87816 */ /* 0x000fe200000000a8 */
[----:B------:R-:W-:Y:S01]  /*1a40*/  IMAD.WIDE R42, R45, 0x2, R34 ;  /* 0x000000022d2a7825 */ /* 0x000fe200078e0222 */
[----:B------:R-:W-:Y:S01]  /*1a50*/  PRMT R167, RZ, 0x7610, R167 ;  /* 0x00007610ffa77816 */ /* 0x000fe200000000a7 */
[----:B0-----:R-:W0:Y:S01]  /*1a60*/  LDCU UR4, c[0x0][0x3b0] ;  /* 0x00007600ff0477ac */ /* 0x001e220008000800 */
[----:B------:R-:W2:Y:S04]  /*1a70*/  @!P0 LDG.E.U16 R157, desc[UR22][R38.64] ;  /* 0x00000016269d8981 */ /* 0x000ea8000c1e1500 */
[----:B------:R-:W3:Y:S01]  /*1a80*/  @!P0 LDG.E.U16 R155, desc[UR22][R40.64] ;  /* 0x00000016289b8981 */ /* 0x000ee2000c1e1500 */
[----:B------:R-:W-:-:S02]  /*1a90*/  LOP3.LUT P0, RZ, R5, 0x1, RZ, 0xc0, !PT ;  /* 0x0000000105ff7812 */ /* 0x000fc4000780c0ff */
[----:B------:R-:W-:Y:S01]  /*1aa0*/  SHF.R.U32.HI R5, RZ, 0xe, R126 ;  /* 0x0000000eff057819 */ /* 0x000fe2000001167e */
[----:B------:R-:W4:Y:S04]  /*1ab0*/  @!P4 LDG.E.U16 R159, desc[UR22][R34.64] ;  /* 0x00000016229fc981 */ /* 0x000f28000c1e1500 */
[----:B------:R-:W5:Y:S01]  /*1ac0*/  @!P4 LDG.E.U16 R158, desc[UR22][R36.64] ;  /* 0x00000016249ec981 */ /* 0x000f62000c1e1500 */
[----:B------:R-:W-:Y:S01]  /*1ad0*/  LOP3.LUT P4, RZ, R4, 0x1, RZ, 0xc0, !PT ;  /* 0x0000000104ff7812 */ /* 0x000fe2000788c0ff */
[----:B------:R-:W-:Y:S02]  /*1ae0*/  IMAD.WIDE R52, R53, 0x2, R36 ;  /* 0x0000000235347825 */ /* 0x000fe400078e0224 */
[----:B------:R-:W2:Y:S04]  /*1af0*/  @!P6 LDG.E.U16 R163, desc[UR22][R50.64] ;  /* 0x0000001632a3e981 */ /* 0x000ea8000c1e1500 */
[----:B------:R-:W2:Y:S04]  /*1b00*/  @P0 LDG.E.U16 R153, desc[UR22][R46.64] ;  /* 0x000000162e990981 */ /* 0x000ea8000c1e1500 */
[----:B------:R-:W2:Y:S01]  /*1b10*/  @P0 LDG.E.U16 R156, desc[UR22][R48.64] ;  /* 0x00000016309c0981 */ /* 0x000ea2000c1e1500 */
[----:B------:R-:W-:-:S02]  /*1b20*/  LOP3.LUT P0, RZ, R5, 0x1, RZ, 0xc0, !PT ;  /* 0x0000000105ff7812 */ /* 0x000fc4000780c0ff */
[----:B------:R-:W-:Y:S01]  /*1b30*/  SHF.R.U32.HI R5, RZ, 0x6, R126 ;  /* 0x00000006ff057819 */ /* 0x000fe2000001167e */
[----:B------:R-:W-:Y:S01]  /*1b40*/  IMAD.WIDE R44, R45, 0x2, R36 ;  /* 0x000000022d2c7825 */ /* 0x000fe200078e0224 */
[----:B------:R-:W2:Y:S02]  /*1b50*/  @!P6 LDG.E.U16 R162, desc[UR22][R52.64] ;  /* 0x0000001634a2e981 */ /* 0x000ea4000c1e1500 */
[----:B------:R-:W-:Y:S01]  /*1b60*/  LOP3.LUT P6, RZ, R5, 0x1, RZ, 0xc0, !PT ;  /* 0x0000000105ff7812 */ /* 0x000fe200078cc0ff */
[----:B------:R-:W-:Y:S01]  /*1b70*/  VIADD R4, R136, 0xfffffff5 ;  /* 0xfffffff588047836 */ /* 0x000fe20000000000 */
[----:B------:R-:W2:Y:S01]  /*1b80*/  @P4 LDG.E.U16 R160, desc[UR22][R42.64] ;  /* 0x000000162aa04981 */ /* 0x000ea2000c1e1500 */
[----:B------:R-:W-:-:S03]  /*1b90*/  IMAD.WIDE R54, R57, 0x2, R34 ;  /* 0x0000000239367825 */ /* 0x000fc600078e0222 */
[----:B------:R-:W2:Y:S01]  /*1ba0*/  @P4 LDG.E.U16 R154, desc[UR22][R44.64] ;  /* 0x000000162c9a4981 */ /* 0x000ea2000c1e1500 */
[----:B------:R-:W-:Y:S01]  /*1bb0*/  ISETP.GE.U32.AND P4, PT, R4, 0x7fffffd6, PT ;  /* 0x7fffffd60400780c */ /* 0x000fe20003f86070 */
[----:B------:R-:W-:Y:S01]  /*1bc0*/  IMAD.WIDE R56, R57, 0x2, R36 ;  /* 0x0000000239387825 */ /* 0x000fe200078e0224 */
[----:B------:R-:W-:Y:S01]  /*1bd0*/  PRMT R171, RZ, 0x7610, R171 ;  /* 0x00007610ffab7816 */ /* 0x000fe200000000ab */
[----:B------:R-:W2:Y:S02]  /*1be0*/  @P0 LDG.E.U16 R161, desc[UR22][R54.64] ;  /* 0x0000001636a10981 */ /* 0x000ea4000c1e1500 */
[----:B------:R-:W-:Y:S02]  /*1bf0*/  VIADD R4, R136, 0xfffffffc ;  /* 0xfffffffc88047836 */ /* 0x000fe40000000000 */
[C---:B------:R-:W-:Y:S01]  /*1c00*/  IMAD.WIDE R58, R61.reuse, 0x2, R34 ;  /* 0x000000023d3a7825 */ /* 0x040fe200078e0222 */
[----:B------:R-:W2:Y:S03]  /*1c10*/  @P0 LDG.E.U16 R164, desc[UR22][R56.64] ;  /* 0x0000001638a40981 */ /* 0x000ea6000c1e1500 */
[----:B------:R-:W-:Y:S01]  /*1c20*/  IMAD.WIDE R60, R61, 0x2, R36 ;  /* 0x000000023d3c7825 */ /* 0x000fe200078e0224 */
[----:B------:R-:W-:Y:S01]  /*1c30*/  ISETP.GE.U32.AND P0, PT, R4, 0x7fffffdd, PT ;  /* 0x7fffffdd0400780c */ /* 0x000fe20003f06070 */
[----:B------:R-:W2:Y:S02]  /*1c40*/  @P6 LDG.E.U16 R165, desc[UR22][R58.64] ;  /* 0x000000163aa56981 */ /* 0x000ea4000c1e1500 */
[----:B------:R-:W-:Y:S01]  /*1c50*/  VIADD R5, R136, 0xfffffff4 ;  /* 0xfffffff488057836 */ /* 0x000fe20000000000 */
[----:B------:R-:W-:Y:S01]  /*1c60*/  PRMT R172, RZ, 0x7610, R172 ;  /* 0x00007610ffac7816 */ /* 0x000fe200000000ac */
[C---:B------:R-:W-:Y:S01]  /*1c70*/  IMAD.WIDE R62, R32.reuse, 0x2, R34 ;  /* 0x00000002203e7825 */ /* 0x040fe200078e0222 */
[----:B------:R-:W2:Y:S03]  /*1c80*/  @P6 LDG.E.U16 R166, desc[UR22][R60.64] ;  /* 0x000000163ca66981 */ /* 0x000ea6000c1e1500 */
[C---:B------:R-:W-:Y:S01]  /*1c90*/  IMAD.WIDE R64, R32.reuse, 0x2, R36 ;  /* 0x0000000220407825 */ /* 0x040fe200078e0224 */
[----:B------:R-:W-:Y:S01]  /*1ca0*/  ISETP.GE.U32.AND P6, PT, R5, 0x7fffffd5, PT ;  /* 0x7fffffd50500780c */ /* 0x000fe20003fc6070 */
[----:B------:R-:W2:Y:S02]  /*1cb0*/  @!P3 LDG.E.U16 R168, desc[UR22][R62.64] ;  /* 0x000000163ea8b981 */ /* 0x000ea4000c1e1500 */
[----:B------:R-:W-:-:S02]  /*1cc0*/  IMAD.SHL.U32 R69, R32, 0x2, RZ ;  /* 0x0000000220457824 */ /* 0x000fc400078e00ff */
[C---:B------:R-:W-:Y:S01]  /*1cd0*/  IMAD.WIDE R70, R73.reuse, 0x2, R34 ;  /* 0x0000000249467825 */ /* 0x040fe200078e0222 */
[----:B------:R-:W-:Y:S01]  /*1ce0*/  SHF.R.U32.HI R5, RZ, 0x5, R126 ;  /* 0x00000005ff057819 */ /* 0x000fe2000001167e */
[----:B------:R-:W2:Y:S02]  /*1cf0*/  @!P3 LDG.E.U16 R167, desc[UR22][R64.64] ;  /* 0x0000001640a7b981 */ /* 0x000ea4000c1e1500 */
[----:B------:R-:W-:Y:S02]  /*1d00*/  VIADD R4, R136, 0xfffffffb ;  /* 0xfffffffb88047836 */ /* 0x000fe40000000000 */
[----:B------:R-:W-:Y:S01]  /*1d10*/  IMAD.WIDE R72, R73, 0x2, R36 ;  /* 0x0000000249487825 */ /* 0x000fe200078e0224 */
[----:B------:R-:W-:Y:S01]  /*1d20*/  PRMT R170, RZ, 0x7610, R170 ;  /* 0x00007610ffaa7816 */ /* 0x000fe200000000aa */
[----:B------:R-:W2:Y:S01]  /*1d30*/  @!P4 LDG.E.U16 R171, desc[UR22][R70.64] ;  /* 0x0000001646abc981 */ /* 0x000ea2000c1e1500 */
[----:B------:R-:W-:Y:S01]  /*1d40*/  PRMT R169, RZ, 0x7610, R169 ;  /* 0x00007610ffa97816 */ /* 0x000fe200000000a9 */
[C---:B------:R-:W-:Y:S01]  /*1d50*/  IMAD.WIDE R66, R69.reuse, 0x2, R34 ;  /* 0x0000000245427825 */ /* 0x040fe200078e0222 */
[----:B------:R-:W-:Y:S01]  /*1d60*/  ISETP.GE.U32.AND P3, PT, R4, 0x7fffffdc, PT ;  /* 0x7fffffdc0400780c */ /* 0x000fe20003f66070 */
[----:B------:R-:W2:Y:S02]  /*1d70*/  @!P4 LDG.E.U16 R172, desc[UR22][R72.64] ;  /* 0x0000001648acc981 */ /* 0x000ea4000c1e1500 */
[----:B------:R-:W-:Y:S01]  /*1d80*/  IMAD.WIDE R68, R69, 0x2, R36 ;  /* 0x0000000245447825 */ /* 0x000fe200078e0224 */
[----:B------:R-:W-:Y:S01]  /*1d90*/  SHF.R.U32.HI R4, RZ, 0xd, R126 ;  /* 0x0000000dff047819 */ /* 0x000fe2000001167e */
[----:B------:R-:W2:Y:S01]  /*1da0*/  @!P5 LDG.E.U16 R170, desc[UR22][R66.64] ;  /* 0x0000001642aad981 */ /* 0x000ea2000c1e1500 */
[----:B------:R-:W-:Y:S01]  /*1db0*/  LOP3.LUT P4, RZ, R5, 0x1, RZ, 0xc0, !PT ;  /* 0x0000000105ff7812 */ /* 0x000fe2000788c0ff */
[----:B------:R-:W-:-:S02]  /*1dc0*/  IMAD R81, R32, 0x1a, RZ ;  /* 0x0000001a20517824 */ /* 0x000fc400078e02ff */
[----:B------:R-:W2:Y:S01]  /*1dd0*/  @!P5 LDG.E.U16 R169, desc[UR22][R68.64] ;  /* 0x0000001644a9d981 */ /* 0x000ea2000c1e1500 */
[----:B------:R-:W-:Y:S01]  /*1de0*/  LOP3.LUT P5, RZ, R4, 0x1, RZ, 0xc0, !PT ;  /* 0x0000000104ff7812 */ /* 0x000fe200078ac0ff */
[----:B------:R-:W-:Y:S01]  /*1df0*/  IMAD R77, R32, 0x12, RZ ;  /* 0x00000012204d7824 */ /* 0x000fe200078e02ff */
[----:B------:R-:W-:Y:S01]  /*1e00*/  PRMT R175, RZ, 0x7610, R175 ;  /* 0x00007610ffaf7816 */ /* 0x000fe200000000af */
[----:B------:R-:W-:Y:S01]  /*1e10*/  IMAD.WIDE R78, R81, 0x2, R34 ;  /* 0x00000002514e7825 */ /* 0x000fe200078e0222 */
[----:B------:R-:W-:-:S03]  /*1e20*/  PRMT R176, RZ, 0x7610, R176 ;  /* 0x00007610ffb07816 */ /* 0x000fc600000000b0 */
[----:B------:R-:W-:Y:S01]  /*1e30*/  IMAD.WIDE R80, R81, 0x2, R36 ;  /* 0x0000000251507825 */ /* 0x000fe200078e0224 */
[----:B------:R-:W-:Y:S01]  /*1e40*/  PRMT R173, RZ, 0x7610, R173 ;  /* 0x00007610ffad7816 */ /* 0x000fe200000000ad */
[----:B------:R-:W2:Y:S02]  /*1e50*/  @P4 LDG.E.U16 R175, desc[UR22][R78.64] ;  /* 0x000000164eaf4981 */ /* 0x000ea4000c1e1500 */
[----:B------:R-:W-:Y:S02]  /*1e60*/  IMAD R89, R32, 0xb, RZ ;  /* 0x0000000b20597824 */ /* 0x000fe400078e02ff */
[----:B------:R-:W-:Y:S01]  /*1e70*/  VIADD R5, R136, 0xfffffffa ;  /* 0xfffffffa88057836 */ /* 0x000fe20000000000 */
[----:B------:R-:W-:Y:S01]  /*1e80*/  PRMT R174, RZ, 0x7610, R174 ;  /* 0x00007610ffae7816 */ /* 0x000fe200000000ae */
[C---:B------:R-:W-:Y:S01]  /*1e90*/  IMAD.WIDE R74, R77.reuse, 0x2, R34 ;  /* 0x000000024d4a7825 */ /* 0x040fe200078e0222 */
[----:B------:R-:W-:Y:S01]  /*1ea0*/  PRMT R179, RZ, 0x7610, R179 ;  /* 0x00007610ffb37816 */ /* 0x000fe200000000b3 */
[----:B------:R-:W2:Y:S01]  /*1eb0*/  @P4 LDG.E.U16 R176, desc[UR22][R80.64] ;  /* 0x0000001650b04981 */ /* 0x000ea2000c1e1500 */
[----:B------:R-:W-:Y:S01]  /*1ec0*/  PRMT R180, RZ, 0x7610, R180 ;  /* 0x00007610ffb47816 */ /* 0x000fe200000000b4 */
[----:B------:R-:W-:Y:S01]  /*1ed0*/  IMAD.WIDE R76, R77, 0x2, R36 ;  /* 0x000000024d4c7825 */ /* 0x000fe200078e0224 */
[----:B------:R-:W-:Y:S01]  /*1ee0*/  ISETP.GE.U32.AND P4, PT, R5, 0x7fffffdb, PT ;  /* 0x7fffffdb0500780c */ /* 0x000fe20003f86070 */
[----:B------:R-:W2:Y:S02]  /*1ef0*/  @P5 LDG.E.U16 R173, desc[UR22][R74.64] ;  /* 0x000000164aad5981 */ /* 0x000ea4000c1e1500 */
[----:B------:R-:W-:-:S02]  /*1f00*/  IMAD R85, R32, 0x3, RZ ;  /* 0x0000000320557824 */ /* 0x000fc400078e02ff */
[C---:B------:R-:W-:Y:S01]  /*1f10*/  IMAD.WIDE R86, R89.reuse, 0x2, R34 ;  /* 0x0000000259567825 */ /* 0x040fe200078e0222 */
[----:B------:R-:W-:Y:S01]  /*1f20*/  SHF.R.U32.HI R5, RZ, 0x4, R126 ;  /* 0x00000004ff057819 */ /* 0x000fe2000001167e */
[----:B------:R-:W2:Y:S02]  /*1f30*/  @P5 LDG.E.U16 R174, desc[UR22][R76.64] ;  /* 0x000000164cae5981 */ /* 0x000ea4000c1e1500 */
        /* <DEDUP_REMOVED lines=10> */
[----:B------:R-:W3:Y:S01]  /*1fe0*/  @!P0 LDG.E.U16 R177, desc[UR22][R82.64] ;  /* 0x0000001652b18981 */ /* 0x000ee2000c1e1500 */
[----:B------:R-:W-:Y:S01]  /*1ff0*/  LOP3.LUT P6, RZ, R5, 0x1, RZ, 0xc0, !PT ;  /* 0x0000000105ff7812 */ /* 0x000fe200078cc0ff */
[----:B------:R-:W-:-:S02]  /*2000*/  IMAD R97, R32, 0x1b, RZ ;  /* 0x0000001b20617824 */ /* 0x000fc400078e02ff */
[----:B------:R-:W3:Y:S01]  /*2010*/  @!P0 LDG.E.U16 R178, desc[UR22][R84.64] ;  /* 0x0000001654b28981 */ /* 0x000ee2000c1e1500 */
[----:B------:R-:W-:Y:S01]  /*2020*/  LOP3.LUT P0, RZ, R4, 0x1, RZ, 0xc0, !PT ;  /* 0x0000000104ff7812 */ /* 0x000fe2000780c0ff */
[----:B------:R-:W-:Y:S01]  /*2030*/  IMAD R93, R32, 0x13, RZ ;  /* 0x00000013205d7824 */ /* 0x000fe200078e02ff */
[----:B------:R-:W-:Y:S01]  /*2040*/  PRMT R184, RZ, 0x7610, R184 ;  /* 0x00007610ffb87816 */ /* 0x000fe200000000b8 */
[----:B------:R-:W-:Y:S01]  /*2050*/  IMAD.WIDE R94, R97, 0x2, R34 ;  /* 0x00000002615e7825 */ /* 0x000fe200078e0222 */
[----:B------:R-:W-:-:S03]  /*2060*/  PRMT R183, RZ, 0x7610, R183 ;  /* 0x00007610ffb77816 */ /* 0x000fc600000000b7 */
[----:B------:R-:W-:Y:S01]  /*2070*/  IMAD.WIDE R96, R97, 0x2, R36 ;  /* 0x0000000261607825 */ /* 0x000fe200078e0224 */
[----:B------:R-:W-:Y:S01]  /*2080*/  PRMT R181, RZ, 0x7610, R181 ;  /* 0x00007610ffb57816 */ /* 0x000fe200000000b5 */
[----:B------:R-:W4:Y:S02]  /*2090*/  @P6 LDG.E.U16 R184, desc[UR22][R94.64] ;  /* 0x000000165eb86981 */ /* 0x000f24000c1e1500 */
[----:B------:R-:W-:Y:S02]  /*20a0*/  IMAD R105, R32, 0xc, RZ ;  /* 0x0000000c20697824 */ /* 0x000fe400078e02ff */
[----:B------:R-:W-:Y:S01]  /*20b0*/  VIADD R5, R136, 0xfffffff9 ;  /* 0xfffffff988057836 */ /* 0x000fe20000000000 */
[----:B------:R-:W-:Y:S01]  /*20c0*/  PRMT R182, RZ, 0x7610, R182 ;  /* 0x00007610ffb67816 */ /* 0x000fe200000000b6 */
[C---:B------:R-:W-:Y:S01]  /*20d0*/  IMAD.WIDE R90, R93.reuse, 0x2, R34 ;  /* 0x000000025d5a7825 */ /* 0x040fe200078e0222 */
[----:B------:R-:W-:Y:S01]  /*20e0*/  PRMT R185, RZ, 0x7610, R185 ;  /* 0x00007610ffb97816 */ /* 0x000fe200000000b9 */
[----:B------:R-:W5:Y:S01]  /*20f0*/  @P6 LDG.E.U16 R183, desc[UR22][R96.64] ;  /* 0x0000001660b76981 */ /* 0x000f62000c1e1500 */
[----:B------:R-:W-:Y:S01]  /*2100*/  PRMT R186, RZ, 0x7610, R186 ;  /* 0x00007610ffba7816 */ /* 0x000fe200000000ba */
[----:B------:R-:W-:Y:S01]  /*2110*/  IMAD.WIDE R92, R93, 0x2, R36 ;  /* 0x000000025d5c7825 */ /* 0x000fe200078e0224 */
[----:B------:R-:W-:Y:S01]  /*2120*/  ISETP.GE.U32.AND P6, PT, R5, 0x7fffffda, PT ;  /* 0x7fffffda0500780c */ /* 0x000fe20003fc6070 */
[----:B------:R-:W5:Y:S02]  /*2130*/  @P0 LDG.E.U16 R181, desc[UR22][R90.64] ;  /* 0x000000165ab50981 */ /* 0x000f64000c1e1500 */
[----:B------:R-:W-:-:S02]  /*2140*/  IMAD.SHL.U32 R101, R32, 0x4, RZ ;  /* 0x0000000420657824 */ /* 0x000fc400078e00ff */
[C---:B------:R-:W-:Y:S01]  /*2150*/  IMAD.WIDE R102, R105.reuse, 0x2, R34 ;  /* 0x0000000269667825 */ /* 0x040fe200078e0222 */
[----:B------:R-:W-:Y:S01]  /*2160*/  SHF.R.U32.HI R5, RZ, 0x3, R126 ;  /* 0x00000003ff057819 */ /* 0x000fe2000001167e */
[----:B------:R-:W5:Y:S02]  /*2170*/  @P0 LDG.E.U16 R182, desc[UR22][R92.64] ;  /* 0x000000165cb60981 */ /* 0x000f64000c1e1500 */
[----:B------:R-:W-:Y:S02]  /*2180*/  VIADD R4, R136, 0xfffffff2 ;  /* 0xfffffff288047836 */ /* 0x000fe40000000000 */
[----:B------:R-:W-:Y:S01]  /*2190*/  IMAD.WIDE R104, R105, 0x2, R36 ;  /* 0x0000000269687825 */ /* 0x000fe200078e0224 */
[----:B------:R-:W-:Y:S01]  /*21a0*/  PRMT R188, RZ, 0x7610, R188 ;  /* 0x00007610ffbc7816 */ /* 0x000fe200000000bc */
[----:B------:R-:W5:Y:S01]  /*21b0*/  @!P5 LDG.E.U16 R185, desc[UR22][R102.64] ;  /* 0x0000001666b9d981 */ /* 0x000f62000c1e1500 */
[----:B------:R-:W-:Y:S01]  /*21c0*/  PRMT R187, RZ, 0x7610, R187 ;  /* 0x00007610ffbb7816 */ /* 0x000fe200000000bb */
[C---:B------:R-:W-:Y:S01]  /*21d0*/  IMAD.WIDE R98, R101.reuse, 0x2, R34 ;  /* 0x0000000265627825 */ /* 0x040fe200078e0222 */
[----:B------:R-:W-:Y:S01]  /*21e0*/  ISETP.GE.U32.AND P0, PT, R4, 0x7fffffd3, PT ;  /* 0x7fffffd30400780c */ /* 0x000fe20003f06070 */
[----:B------:R-:W5:Y:S02]  /*21f0*/  @!P5 LDG.E.U16 R186, desc[UR22][R104.64] ;  /* 0x0000001668bad981 */ /* 0x000f64000c1e1500 */
[----:B------:R-:W-:Y:S01]  /*2200*/  IMAD.WIDE R100, R101, 0x2, R36 ;  /* 0x0000000265647825 */ /* 0x000fe200078e0224 */
[----:B------:R-:W-:Y:S01]  /*2210*/  SHF.R.U32.HI R4, RZ, 0xb, R126 ;  /* 0x0000000bff047819 */ /* 0x000fe2000001167e */
[----:B------:R-:W5:Y:S01]  /*2220*/  @!P3 LDG.E.U16 R188, desc[UR22][R98.64] ;  /* 0x0000001662bcb981 */ /* 0x000f62000c1e1500 */
[----:B------:R-:W-:Y:S01]  /*2230*/  LOP3.LUT P5, RZ, R5, 0x1, RZ, 0xc0, !PT ;  /* 0x0000000105ff7812 */ /* 0x000fe200078ac0ff */
[----:B------:R-:W-:-:S02]  /*2240*/  IMAD R113, R32, 0x1c, RZ ;  /* 0x0000001c20717824 */ /* 0x000fc400078e02ff */
[----:B------:R-:W5:Y:S01]  /*2250*/  @!P3 LDG.E.U16 R187, desc[UR22][R100.64] ;  /* 0x0000001664bbb981 */ /* 0x000f62000c1e1500 */
[----:B------:R-:W-:Y:S01]  /*2260*/  LOP3.LUT P3, RZ, R4, 0x1, RZ, 0xc0, !PT ;  /* 0x0000000104ff7812 */ /* 0x000fe2000786c0ff */
[----:B------:R-:W-:Y:S01]  /*2270*/  IMAD R109, R32, 0x14, RZ ;  /* 0x00000014206d7824 */ /* 0x000fe200078e02ff */
[----:B------:R-:W-:Y:S01]  /*2280*/  PRMT R191, RZ, 0x7610, R191 ;  /* 0x00007610ffbf7816 */ /* 0x000fe200000000bf */
[----:B------:R-:W-:Y:S01]  /*2290*/  IMAD.WIDE R110, R113, 0x2, R34 ;  /* 0x00000002716e7825 */ /* 0x000fe200078e0222 */
[----:B------:R-:W-:-:S03]  /*22a0*/  PRMT R190, RZ, 0x7610, R190 ;  /* 0x00007610ffbe7816 */ /* 0x000fc600000000be */
[----:B------:R-:W-:Y:S01]  /*22b0*/  IMAD.WIDE R112, R113, 0x2, R36 ;  /* 0x0000000271707825 */ /* 0x000fe200078e0224 */
[----:B------:R-:W-:Y:S01]  /*22c0*/  PRMT R189, RZ, 0x7610, R189 ;  /* 0x00007610ffbd7816 */ /* 0x000fe200000000bd */
[----:B------:R-:W5:Y:S02]  /*22d0*/  @P5 LDG.E.U16 R191, desc[UR22][R110.64] ;  /* 0x000000166ebf5981 */ /* 0x000f64000c1e1500 */
        /* <DEDUP_REMOVED lines=10> */
[----:B------:R-:W-:-:S02]  /*2380*/  IMAD R29, R32, 0x5, RZ ;  /* 0x00000005201d7824 */ /* 0x000fc400078e02ff */
        /* <DEDUP_REMOVED lines=23> */
[----:B------:R-:W-:Y:S01]  /*2500*/  SHF.R.U32.HI R5, RZ, 0x9, R126 ;  /* 0x00000009ff057819 */ /* 0x000fe2000001167e */
[----:B------:R-:W5:Y:S02]  /*2510*/  @P0 LDG.E.U16 R199, desc[UR22][R18.64] ;  /* 0x0000001612c70981 */ /* 0x000f64000c1e1500 */
[----:B------:R-:W-:Y:S01]  /*2520*/  IMAD R9, R32, 0xe, RZ ;  /* 0x0000000e20097824 */ /* 0x000fe200078e02ff */
[----:B------:R-:W-:Y:S01]  /*2530*/  PRMT R197, RZ, 0x7610, R197 ;  /* 0x00007610ffc57816 */ /* 0x000fe200000000c5 */
[C---:B------:R-:W-:Y:S01]  /*2540*/  IMAD.WIDE R22, R21.reuse, 0x2, R34 ;  /* 0x0000000215167825 */ /* 0x040fe200078e0222 */
[----:B------:R-:W-:Y:S01]  /*2550*/  PRMT R200, RZ, 0x7610, R200 ;  /* 0x00007610ffc87816 */ /* 0x000fe200000000c8 */
[----:B------:R-:W5:Y:S01]  /*2560*/  @P0 LDG.E.U16 R198, desc[UR22][R16.64] ;  /* 0x0000001610c60981 */ /* 0x000f62000c1e1500 */
[----:B------:R-:W-:Y:S01]  /*2570*/  PRMT R203, RZ, 0x7610, R203 ;  /* 0x00007610ffcb7816 */ /* 0x000fe200000000cb */
[----:B------:R-:W-:Y:S01]  /*2580*/  IMAD.WIDE R20, R21, 0x2, R36 ;  /* 0x0000000215147825 */ /* 0x000fe200078e0224 */
[----:B------:R-:W-:Y:S01]  /*2590*/  PRMT R202, RZ, 0x7610, R202 ;  /* 0x00007610ffca7816 */ /* 0x000fe200000000ca */
[----:B------:R-:W5:Y:S02]  /*25a0*/  @P4 LDG.E.U16 R197, desc[UR22][R22.64] ;  /* 0x0000001616c54981 */ /* 0x000f64000c1e1500 */
[----:B------:R-:W-:Y:S01]  /*25b0*/  IMAD.WIDE R10, R9, 0x2, R34 ;  /* 0x00000002090a7825 */ /* 0x000fe200078e0222 */
[----:B------:R-:W-:Y:S01]  /*25c0*/  LOP3.LUT P0, RZ, R5, 0x1, RZ, 0xc0, !PT ;  /* 0x0000000105ff7812 */ /* 0x000fe2000780c0ff */
[----:B------:R-:W5:Y:S01]  /*25d0*/  @P4 LDG.E.U16 R200, desc[UR22][R20.64] ;  /* 0x0000001614c84981 */ /* 0x000f62000c1e1500 */
[----:B------:R-:W-:Y:S01]  /*25e0*/  LOP3.LUT R201, R132, 0x1f, RZ, 0xc0, !PT ;  /* 0x0000001f84c97812 */ /* 0x000fe200078ec0ff */
[----:B------:R-:W-:-:S02]  /*25f0*/  VIADD R4, R136, 0xfffffff0 ;  /* 0xfffffff088047836 */ /* 0x000fc40000000000 */
[----:B------:R-:W-:Y:S02]  /*2600*/  IMAD R13, R32, 0x6, RZ ;  /* 0x00000006200d7824 */ /* 0x000fe400078e02ff */
[----:B------:R-:W-:Y:S01]  /*2610*/  IMAD.WIDE R8, R9, 0x2, R36 ;  /* 0x0000000209087825 */ /* 0x000fe200078e0224 */
[----:B------:R-:W-:Y:S01]  /*2620*/  SHF.R.U32.HI R5, RZ, 0x1, R126 ;  /* 0x00000001ff057819 */ /* 0x000fe2000001167e */
[----:B------:R-:W5:Y:S01]  /*2630*/  @!P3 LDG.E.U16 R203, desc[UR22][R10.64] ;  /* 0x000000160acbb981 */ /* 0x000f62000c1e1500 */
[----:B------:R-:W-:Y:S01]  /*2640*/  PRMT R205, RZ, 0x7610, R205 ;  /* 0x00007610ffcd7816 */ /* 0x000fe200000000cd */
[C---:B------:R-:W-:Y:S01]  /*2650*/  IMAD.WIDE R14, R13.reuse, 0x2, R34 ;  /* 0x000000020d0e7825 */ /* 0x040fe200078e0222 */
[----:B------:R-:W-:Y:S01]  /*2660*/  PRMT R204, RZ, 0x7610, R204 ;  /* 0x00007610ffcc7816 */ /* 0x000fe200000000cc */
[----:B------:R-:W5:Y:S01]  /*2670*/  @!P3 LDG.E.U16 R202, desc[UR22][R8.64] ;  /* 0x0000001608cab981 */ /* 0x000f62000c1e1500 */
[----:B------:R-:W-:Y:S01]  /*2680*/  ISETP.GE.U32.AND P4, PT, R4, 0x7fffffd1, PT ;  /* 0x7fffffd10400780c */ /* 0x000fe20003f86070 */
[----:B------:R-:W-:Y:S01]  /*2690*/  IMAD.WIDE R12, R13, 0x2, R36 ;  /* 0x000000020d0c7825 */ /* 0x000fe200078e0224 */
[----:B------:R-:W-:Y:S01]  /*26a0*/  LOP3.LUT P3, RZ, R5, 0x1, RZ, 0xc0, !PT ;  /* 0x0000000105ff7812 */ /* 0x000fe2000786c0ff */
[----:B------:R-:W5:Y:S02]  /*26b0*/  @!P6 LDG.E.U16 R205, desc[UR22][R14.64] ;  /* 0x000000160ecde981 */ /* 0x000f64000c1e1500 */
[----:B------:R-:W-:-:S02]  /*26c0*/  IMAD R4, R201, R33, RZ ;  /* 0x00000021c9047224 */ /* 0x000fc400078e02ff */
[----:B------:R-:W5:Y:S01]  /*26d0*/  @!P6 LDG.E.U16 R204, desc[UR22][R12.64] ;  /* 0x000000160ccce981 */ /* 0x000f62000c1e1500 */
[----:B------:R-:W-:Y:S02]  /*26e0*/  IMAD R125, R32, 0x1e, RZ ;  /* 0x0000001e207d7824 */ /* 0x000fe400078e02ff */
[----:B------:R-:W-:Y:S01]  /*26f0*/  LEA R140, P6, R4, UR18, 0x1 ;  /* 0x00000012048c7c11 */ /* 0x000fe2000f8c08ff */
[----:B0-----:R-:W-:Y:S01]  /*2700*/  IMAD R124, R114, UR4, RZ ;  /* 0x00000004727c7c24 */ /* 0x001fe2000f8e02ff */
[----:B------:R-:W-:Y:S01]  /*2710*/  PRMT R207, RZ, 0x7610, R207 ;  /* 0x00007610ffcf7816 */ /* 0x000fe200000000cf */
[----:B------:R-:W-:Y:S01]  /*2720*/  IMAD R128, R115, UR4, RZ ;  /* 0x0000000473807c24 */ /* 0x000fe2000f8e02ff */
[----:B------:R-:W-:Y:S01]  /*2730*/  PRMT R210, RZ, 0x7610, R210 ;  /* 0x00007610ffd27816 */ /* 0x000fe200000000d2 */
[----:B------:R-:W-:Y:S01]  /*2740*/  IMAD.WIDE R116, R125, 0x2, R34 ;  /* 0x000000027d747825 */ /* 0x000fe200078e0222 */
[----:B------:R-:W-:-:S03]  /*2750*/  LEA.HI.X.SX32 R142, R4, UR19, 0x1, P6 ;  /* 0x00000013048e7c11 */ /* 0x000fc6000b0f0eff */
[----:B------:R-:W-:Y:S01]  /*2760*/  IMAD.WIDE R114, R125, 0x2, R36 ;  /* 0x000000027d727825 */ /* 0x000fe200078e0224 */
[----:B------:R-:W5:Y:S03]  /*2770*/  @P3 LDG.E.U16 R207, desc[UR22][R116.64] ;  /* 0x0000001674cf3981 */ /* 0x000f66000c1e1500 */
[----:B------:R-:W-:Y:S01]  /*2780*/  IMAD R125, R118, UR4, RZ ;  /* 0x00000004767d7c24 */ /* 0x000fe2000f8e02ff */
[-C--:B------:R-:W-:Y:S01]  /*2790*/  LEA R118, P6, R124, R140.reuse, 0x1 ;  /* 0x0000008c7c767211 */ /* 0x080fe200078c08ff */
[----:B------:R-:W-:Y:S01]  /*27a0*/  IMAD R127, R121, UR4, RZ ;  /* 0x00000004797f7c24 */ /* 0x000fe2000f8e02ff */
[----:B------:R-:W5:Y:S01]  /*27b0*/  @P3 LDG.E.U16 R210, desc[UR22][R114.64] ;  /* 0x0000001672d23981 */ /* 0x000f62000c1e1500 */
[----:B------:R-:W-:Y:S01]  /*27c0*/  IMAD R131, R120, UR4, RZ ;  /* 0x0000000478837c24 */ /* 0x000fe2000f8e02ff */
[----:B------:R-:W-:Y:S01]  /*27d0*/  LEA R120, P3, R125, R140, 0x1 ;  /* 0x0000008c7d787211 */ /* 0x000fe200078608ff */
[----:B------:R-:W-:Y:S01]  /*27e0*/  IMAD R137, R119, UR4, RZ ;  /* 0x0000000477897c24 */ /* 0x000fe2000f8e02ff */
[----:B------:R-:W-:Y:S01]  /*27f0*/  LEA.HI.X.SX32 R119, R124, R142, 0x1, P6 ;  /* 0x0000008e7c777211 */ /* 0x000fe200030f0eff */
[----:B------:R-:W-:Y:S01]  /*2800*/  IMAD R129, R122, UR4, RZ ;  /* 0x000000047a817c24 */ /* 0x000fe2000f8e02ff */
[----:B------:R-:W-:Y:S01]  /*2810*/  LEA R124, P6, R127, R140, 0x1 ;  /* 0x0000008c7f7c7211 */ /* 0x000fe200078c08ff */
[----:B------:R-:W-:Y:S01]  /*2820*/  IMAD R5, R32, 0x16, RZ ;  /* 0x0000001620057824 */ /* 0x000fe200078e02ff */
[----:B------:R-:W-:-:S02]  /*2830*/  LEA.HI.X.SX32 R121, R125, R142, 0x1, P3 ;  /* 0x0000008e7d797211 */ /* 0x000fc400018f0eff */
[----:B------:R-:W-:Y:S01]  /*2840*/  LEA.HI.X.SX32 R125, R127, R142, 0x1, P6 ;  /* 0x0000008e7f7d7211 */ /* 0x000fe200030f0eff */
[C---:B------:R-:W-:Y:S01]  /*2850*/  IMAD.WIDE R6, R5.reuse, 0x2, R34 ;  /* 0x0000000205067825 */ /* 0x040fe200078e0222 */
[----:B------:R-:W-:Y:S02]  /*2860*/  PRMT R206, RZ, 0x7610, R206 ;  /* 0x00007610ffce7816 */ /* 0x000fe400000000ce */
[----:B------:R-:W-:Y:S01]  /*2870*/  PRMT R208, RZ, 0x7610, R208 ;  /* 0x00007610ffd07816 */ /* 0x000fe200000000d0 */
[----:B------:R-:W-:Y:S01]  /*2880*/  IMAD.WIDE R4, R5, 0x2, R36 ;  /* 0x0000000205047825 */ /* 0x000fe200078e0224 */
[-C--:B------:R-:W-:Y:S02]  /*2890*/  LEA R122, P3, R128, R140.reuse, 0x1 ;  /* 0x0000008c807a7211 */ /* 0x080fe400078608ff */
[----:B------:R-:W-:Y:S01]  /*28a0*/  LEA R134, P6, R129, R140, 0x1 ;  /* 0x0000008c81867211 */ /* 0x000fe200078c08ff */
[----:B------:R-:W-:Y:S01]  /*28b0*/  VIADD R209, R136, 0x1f ;  /* 0x0000001f88d17836 */ /* 0x000fe20000000000 */
[----:B------:R-:W5:Y:S01]  /*28c0*/  @P0 LDG.E.U16 R206, desc[UR22][R6.64] ;  /* 0x0000001606ce0981 */ /* 0x000f62000c1e1500 */
[----:B------:R-:W-:Y:S01]  /*28d0*/  IMAD R138, R123, UR4, RZ ;  /* 0x000000047b8a7c24 */ /* 0x000fe2000f8e02ff */
[----:B------:R-:W-:-:S02]  /*28e0*/  LEA.HI.X.SX32 R123, R128, R142, 0x1, P3 ;  /* 0x0000008e807b7211 */ /* 0x000fc400018f0eff */
[----:B------:R-:W-:Y:S01]  /*28f0*/  LEA.HI.X.SX32 R135, R129, R142, 0x1, P6 ;  /* 0x0000008e81877211 */ /* 0x000fe200030f0eff */
[----:B------:R-:W5:Y:S01]  /*2900*/  @P0 LDG.E.U16 R208, desc[UR22][R4.64] ;  /* 0x0000001604d00981 */ /* 0x000f62000c1e1500 */
[-C--:B------:R-:W-:Y:S02]  /*2910*/  LEA R128, P6, R137, R140.reuse, 0x1 ;  /* 0x0000008c89807211 */ /* 0x080fe400078c08ff */
[----:B------:R-:W-:Y:S02]  /*2920*/  SHF.R.U32.HI R127, RZ, 0x8, R126 ;  /* 0x00000008ff7f7819 */ /* 0x000fe4000001167e */
[----:B------:R-:W-:Y:S02]  /*2930*/  ISETP.GT.AND P0, PT, R209, 0x1f, PT ;  /* 0x0000001fd100780c */ /* 0x000fe40003f04270 */
[----:B------:R-:W-:Y:S02]  /*2940*/  LEA R130, P3, R131, R140, 0x1 ;  /* 0x0000008c83827211 */ /* 0x000fe400078608ff */
[----:B------:R-:W-:-:S02]  /*2950*/  LEA.HI.X.SX32 R129, R137, R142, 0x1, P6 ;  /* 0x0000008e89817211 */ /* 0x000fc400030f0eff */
[----:B------:R-:W-:Y:S02]  /*2960*/  LOP3.LUT P6, RZ, R127, 0x1, RZ, 0xc0, !PT ;  /* 0x000000017fff7812 */ /* 0x000fe400078cc0ff */
[----:B------:R-:W-:Y:S01]  /*2970*/  ISETP.LT.AND P0, PT, R201, R136, P0 ;  /* 0x00000088c900720c */ /* 0x000fe20000701270 */
[C---:B------:R-:W-:Y:S01]  /*2980*/  IMAD R143, R32.reuse, 0x7, RZ ;  /* 0x00000007208f7824 */ /* 0x040fe200078e02ff */
[----:B------:R-:W-:Y:S01]  /*2990*/  LEA.HI.X.SX32 R131, R131, R142, 0x1, P3 ;  /* 0x0000008e83837211 */ /* 0x000fe200018f0eff */
[----:B------:R-:W-:Y:S01]  /*29a0*/  IMAD R141, R32, 0xf, RZ ;  /* 0x0000000f208d7824 */ /* 0x000fe200078e02ff */
[----:B------:R-:W-:Y:S01]  /*29b0*/  LEA R126, P3, R138, R140, 0x1 ;  /* 0x0000008c8a7e7211 */ /* 0x000fe200078608ff */
[C---:B------:R-:W-:Y:S02]  /*29c0*/  IMAD R139, R32.reuse, 0x17, RZ ;  /* 0x00000017208b7824 */ /* 0x040fe400078e02ff */
[----:B------:R-:W-:Y:S01]  /*29d0*/  IMAD R137, R32, 0x1f, RZ ;  /* 0x0000001f20897824 */ /* 0x000fe200078e02ff */
[----:B------:R-:W-:Y:S01]  /*29e0*/  LEA.HI.X.SX32 R127, R138, R142, 0x1, P3 ;  /* 0x0000008e8a7f7211 */ /* 0x000fe200018f0eff */
[----:B------:R-:W-:Y:S01]  /*29f0*/  IMAD.WIDE R150, R143, 0x2, R34 ;  /* 0x000000028f967825 */ /* 0x000fe200078e0222 */
[----:B------:R-:W-:-:S02]  /*2a00*/  PRMT R215, RZ, 0x7610, R215 ;  /* 0x00007610ffd77816 */ /* 0x000fc400000000d7 */
[----:B------:R-:W-:Y:S01]  /*2a10*/  PRMT R217, RZ, 0x7610, R217 ;  /* 0x00007610ffd97816 */ /* 0x000fe200000000d9 */
[----:B------:R-:W-:Y:S01]  /*2a20*/  IMAD.WIDE R148, R141, 0x2, R34 ;  /* 0x000000028d947825 */ /* 0x000fe200078e0222 */
[----:B------:R-:W-:Y:S02]  /*2a30*/  PRMT R219, RZ, 0x7610, R219 ;  /* 0x00007610ffdb7816 */ /* 0x000fe400000000db */
[----:B------:R-:W-:Y:S01]  /*2a40*/  PRMT R221, RZ, 0x7610, R221 ;  /* 0x00007610ffdd7816 */ /* 0x000fe200000000dd */
[----:B------:R-:W-:Y:S01]  /*2a50*/  IMAD.WIDE R146, R139, 0x2, R34 ;  /* 0x000000028b927825 */ /* 0x000fe200078e0222 */
[----:B------:R-:W-:Y:S01]  /*2a60*/  PRMT R223, RZ, 0x7610, R223 ;  /* 0x00007610ffdf7816 */ /* 0x000fe200000000df */
[----:B------:R-:W5:Y:S01]  /*2a70*/  @!P5 LDG.E.U16 R215, desc[UR22][R150.64] ;  /* 0x0000001696d7d981 */ /* 0x000f62000c1e1500 */
[----:B------:R-:W-:Y:S01]  /*2a80*/  PRMT R225, RZ, 0x7610, R225 ;  /* 0x00007610ffe17816 */ /* 0x000fe200000000e1 */
[----:B------:R-:W-:Y:S01]  /*2a90*/  IMAD.WIDE R144, R137, 0x2, R34 ;  /* 0x0000000289907825 */ /* 0x000fe200078e0222 */
[----:B------:R-:W-:Y:S01]  /*2aa0*/  PRMT R227, RZ, 0x7610, R227 ;  /* 0x00007610ffe37816 */ /* 0x000fe200000000e3 */
[----:B------:R-:W5:Y:S01]  /*2ab0*/  @!P4 LDG.E.U16 R219, desc[UR22][R148.64] ;  /* 0x0000001694dbc981 */ /* 0x000f62000c1e1500 */
[----:B------:R-:W-:Y:S01]  /*2ac0*/  PRMT R229, RZ, 0x7610, R229 ;  /* 0x00007610ffe57816 */ /* 0x000fe200000000e5 */
[----:B------:R-:W-:Y:S01]  /*2ad0*/  IMAD.WIDE R142, R143, 0x2, R36 ;  /* 0x000000028f8e7825 */ /* 0x000fe200078e0224 */
[----:B------:R-:W-:Y:S01]  /*2ae0*/  PRMT R231, RZ, 0x7610, R231 ;  /* 0x00007610ffe77816 */ /* 0x000fe200000000e7 */
[----:B------:R-:W5:Y:S01]  /*2af0*/  @P6 LDG.E.U16 R223, desc[UR22][R146.64] ;  /* 0x0000001692df6981 */ /* 0x000f62000c1e1500 */
        /* <DEDUP_REMOVED lines=12> */
[----:B------:R-:W-:-:S03]  /*2bc0*/  PRMT R245, RZ, 0x7610, R245 ;  /* 0x00007610fff57816 */ /* 0x000fc600000000f5 */
[----:B------:R-:W5:Y:S04]  /*2bd0*/  @!P2 LDG.E.U16 R227, desc[UR22][R144.64] ;  /* 0x0000001690e3a981 */ /* 0x000f68000c1e1500 */
[----:B------:R-:W5:Y:S04]  /*2be0*/  @!P2 LDG.E.U16 R229, desc[UR22][R136.64] ;  /* 0x0000001688e5a981 */ /* 0x000f68000c1e1500 */
[----:B------:R-:W5:Y:S04]  /*2bf0*/  @P0 LDG.E.U16 R231, desc[UR22][R118.64] ;  /* 0x0000001676e70981 */ /* 0x000f68000c1e1500 */
[----:B------:R-:W5:Y:S04]  /*2c00*/  @P0 LDG.E.U16 R233, desc[UR22][R120.64] ;  /* 0x0000001678e90981 */ /* 0x000f68000c1e1500 */
[----:B------:R-:W5:Y:S04]  /*2c10*/  @P0 LDG.E.U16 R235, desc[UR22][R124.64] ;  /* 0x000000167ceb0981 */ /* 0x000f68000c1e1500 */
[----:B------:R-:W5:Y:S04]  /*2c20*/  @P0 LDG.E.U16 R237, desc[UR22][R122.64] ;  /* 0x000000167aed0981 */ /* 0x000f68000c1e1500 */
[----:B------:R-:W5:Y:S04]  /*2c30*/  @P0 LDG.E.U16 R239, desc[UR22][R134.64] ;  /* 0x0000001686ef0981 */ /* 0x000f68000c1e1500 */
[----:B------:R-:W5:Y:S04]  /*2c40*/  @P0 LDG.E.U16 R241, desc[UR22][R130.64] ;  /* 0x0000001682f10981 */ /* 0x000f68000c1e1500 */
[----:B------:R-:W5:Y:S04]  /*2c50*/  @P0 LDG.E.U16 R243, desc[UR22][R128.64] ;  /* 0x0000001680f30981 */ /* 0x000f68000c1e1500 */
[----:B------:R-:W5:Y:S01]  /*2c60*/  @P0 LDG.E.U16 R245, desc[UR22][R126.64] ;  /* 0x000000167ef50981 */ /* 0x000f62000c1e1500 */
[----:B------:R-:W-:Y:S01]  /*2c70*/  IMAD.SHL.U32 R212, R132, 0x2, RZ ;  /* 0x0000000284d47824 */ /* 0x000fe200078e00ff */
[----:B------:R-:W-:-:S04]  /*2c80*/  @!UP1 UIADD3 UR4, UPT, UPT, -UR7, 0x100000, URZ ;  /* 0x0010000007049890 */ /* 0x000fc8000fffe1ff */
[----:B------:R-:W-:Y:S02]  /*2c90*/  @!UP1 USHF.L.U32 UR5, UR4, 0xb, URZ ;  /* 0x0000000b04059899 */ /* 0x000fe400080006ff */
[----:B------:R-:W-:Y:S01]  /*2ca0*/  @!UP1 USHF.L.U32 UR4, UR4, 0x1, URZ ;  /* 0x0000000104049899 */ /* 0x000fe200080006ff */
[----:B------:R-:W-:Y:S02]  /*2cb0*/  LOP3.LUT R211, R132, 0xc0, RZ, 0xc0, !PT ;  /* 0x000000c084d37812 */ /* 0x000fe400078ec0ff */
[----:B------:R-:W-:Y:S01]  /*2cc0*/  LOP3.LUT R212, R212, 0x7e, RZ, 0xc0, !PT ;  /* 0x0000007ed4d47812 */ /* 0x000fe200078ec0ff */
[----:B------:R-:W-:Y:S01]  /*2cd0*/  IMAD.SHL.U32 R213, R2, 0x2, RZ ;  /* 0x0000000202d57824 */ /* 0x000fe200078e00ff */
[----:B------:R-:W-:Y:S01]  /*2ce0*/  SHF.R.U32.HI R214, RZ, 0x2, R211 ;  /* 0x00000002ffd67819 */ /* 0x000fe200000116d3 */
[----:B------:R-:W-:Y:S02]  /*2cf0*/  VOTEU.ALL UP1, P1 ;  /* 0x0000000000ff7886 */ /* 0x000fe40000820000 */
[----:B------:R-:W-:Y:S01]  /*2d00*/  IMAD R211, R211, 0x40, R212 ;  /* 0x00000040d3d37824 */ /* 0x000fe200078e02d4 */
[----:B------:R-:W-:-:S03]  /*2d10*/  LOP3.LUT R212, R213, R214, RZ, 0x3c, !PT ;  /* 0x000000d6d5d47212 */ /* 0x000fc600078e3cff */
[----:B------:R0:W1:Y:S01]  /*2d20*/  @!UP1 SYNCS.EXCH.64 URZ, [UR9+0x12008], UR4 ;  /* 0x0120080409ff95b2 */ /* 0x0000620008000100 */
[----:B--2---:R2:W-:Y:S01]  /*2d30*/  STS.U16 [R211+UR9+0x400], R157 ;  /* 0x0004009dd3007988 */ /* 0x0045e20008000409 */
[----:B------:R-:W-:-:S03]  /*2d40*/  LOP3.LUT R213, R211, 0x10, RZ, 0x3c, !PT ;  /* 0x00000010d3d57812 */ /* 0x000fc600078e3cff */
[----:B------:R0:W-:Y:S04]  /*2d50*/  STS.U16 [R211+UR9+0xc00], R153 ;  /* 0x000c0099d3007988 */ /* 0x0001e80008000409 */
[----:B------:R4:W-:Y:S01]  /*2d60*/  STS.U16 [R211+UR9+0x4800], R154 ;  /* 0x0048009ad3007988 */ /* 0x0009e20008000409 */
[----:B--2---:R-:W-:-:S03]  /*2d70*/  LOP3.LUT R157, R211, 0x20, RZ, 0x3c, !PT ;  /* 0x00000020d39d7812 */ /* 0x004fc600078e3cff */
[----:B---3--:R2:W-:Y:S01]  /*2d80*/  STS.U16 [R211+UR9+0x4400], R155 ;  /* 0x0044009bd3007988 */ /* 0x0085e20008000409 */
[----:B0-----:R-:W-:-:S03]  /*2d90*/  LOP3.LUT R153, R211, 0x30, RZ, 0x3c, !PT ;  /* 0x00000030d3997812 */ /* 0x001fc600078e3cff */
[----:B----4-:R0:W-:Y:S01]  /*2da0*/  STS.U16 [R211+UR9], R159 ;  /* 0x0000009fd3007988 */ /* 0x0101e20008000409 */
[----:B------:R-:W-:-:S03]  /*2db0*/  LOP3.LUT R154, R211, 0x40, RZ, 0x3c, !PT ;  /* 0x00000040d39a7812 */ /* 0x000fc600078e3cff */
[----:B-----5:R-:W-:Y:S01]  /*2dc0*/  STS.U16 [R211+UR9+0x4000], R158 ;  /* 0x0040009ed3007988 */ /* 0x020fe20008000409 */
[----:B--2---:R-:W-:-:S03]  /*2dd0*/  LOP3.LUT R155, R211, 0x50, RZ, 0x3c, !PT ;  /* 0x00000050d39b7812 */ /* 0x004fc600078e3cff */
[----:B------:R-:W-:Y:S01]  /*2de0*/  STS.U16 [R211+UR9+0x800], R160 ;  /* 0x000800a0d3007988 */ /* 0x000fe20008000409 */
[----:B0-----:R-:W-:-:S03]  /*2df0*/  LOP3.LUT R159, R211, 0x60, RZ, 0x3c, !PT ;  /* 0x00000060d39f7812 */ /* 0x001fc600078e3cff */
[----:B------:R0:W-:Y:S04]  /*2e00*/  STS.U16 [R211+UR9+0x4c00], R156 ;  /* 0x004c009cd3007988 */ /* 0x0001e80008000409 */
[----:B------:R2:W-:Y:S04]  /*2e10*/  STS.U16 [R213+UR9+0x480], R163 ;  /* 0x000480a3d5007988 */ /* 0x0005e80008000409 */
[----:B------:R2:W-:Y:S01]  /*2e20*/  STS.U16 [R213+UR9+0x4480], R162 ;  /* 0x004480a2d5007988 */ /* 0x0005e20008000409 */
[----:B0-----:R-:W-:-:S03]  /*2e30*/  LOP3.LUT R156, R211, 0x70, RZ, 0x3c, !PT ;  /* 0x00000070d39c7812 */ /* 0x001fc600078e3cff */
[----:B------:R2:W-:Y:S04]  /*2e40*/  STS.U16 [R213+UR9+0x880], R161 ;  /* 0x000880a1d5007988 */ /* 0x0005e80008000409 */
        /* <DEDUP_REMOVED lines=60> */
[----:B------:R2:W-:Y:S01]  /*3210*/  STS.U16 [R212+UR9+0x10e00], R245 ;  /* 0x010e00f5d4007988 */ /* 0x0005e20008000409 */
[----:B-1----:R0:W-:Y:S06]  /*3220*/  MEMBAR.ALL.CTA ;  /* 0x0000000000007992 */ /* 0x0021ec0000008000 */
[----:B0-----:R-:W0:Y:S01]  /*3230*/  FENCE.VIEW.ASYNC.S ;  /* 0x00000000000073c6 */ /* 0x001e220000000000 */
[----:B------:R-:W-:Y:S01]  /*3240*/  SHF.R.S32.HI R158, RZ, 0x1f, R209 ;  /* 0x0000001fff9e7819 */ /* 0x000fe200000114d1 */
[----:B------:R-:W-:Y:S01]  /*3250*/  UIADD3 UR4, UPT, UPT, UR9, 0x8000, URZ ;  /* 0x0000800009047890 */ /* 0x000fe2000fffe0ff */
[----:B0-----:R-:W-:Y:S01]  /*3260*/  BAR.SYNC.DEFER_BLOCKING 0x0 ;  /* 0x0000000000007b1d */ /* 0x001fe20000010000 */
[----:B------:R-:W-:-:S02]  /*3270*/  ISETP.NE.U32.AND P0, PT, RZ, UR12, PT ;  /* 0x0000000cff007c0c */ /* 0x000fc4000bf05070 */
[----:B------:R-:W-:Y:S01]  /*3280*/  LEA.HI R158, R158, R209, RZ, 0x5 ;  /* 0x000000d19e9e7211 */ /* 0x000fe200078f28ff */
[----:B------:R-:W-:Y:S01]  /*3290*/  USHF.R.U32.HI UR4, URZ, 0x4, UR4 ;  /* 0x00000004ff047899 */ /* 0x000fe20008011604 */
[----:B------:R-:W-:Y:S02]  /*32a0*/  ISETP.LT.OR P2, PT, R209, 0x20, P0 ;  /* 0x00000020d100780c */ /* 0x000fe40000741670 */
[----:B------:R-:W-:Y:S01]  /*32b0*/  SHF.R.S32.HI R158, RZ, 0x5, R158 ;  /* 0x00000005ff9e7819 */ /* 0x000fe2000001149e */
[----:B------:R-:W-:-:S03]  /*32c0*/  USGXT.U32 UR16, UR4, 0xe ;  /* 0x0000000e0410789a */ /* 0x000fc60008000000 */
[----:B------:R-:W-:Y:S01]  /*32d0*/  VIMNMX R158, PT, PT, R158, 0x1, !PT ;  /* 0x000000019e9e7848 */ /* 0x000fe20007fe0100 */
[----:B------:R-:W-:Y:S01]  /*32e0*/  UIADD3 UR18, UP1, UPT, UR16, 0x1000080, URZ ;  /* 0x0100008010127890 */ /* 0x000fe2000ff3e0ff */
[----:B------:R-:W-:-:S03]  /*32f0*/  UMOV UR4, URZ ;  /* 0x000000ff00047c82 */ /* 0x000fc60008000000 */
[----:B------:R-:W-:Y:S01]  /*3300*/  VIADD R158, R158, 0xffffffff ;  /* 0xffffffff9e9e7836 */ /* 0x000fe20000000000 */
[----:B------:R-:W-:-:S04]  /*3310*/  UIADD3.X UR19, UPT, UPT, UR4, 0x40004040, URZ, UP1, !UPT ;  /* 0x4000404004137890 */ /* 0x000fc80008ffe4ff */
[----:B------:R-:W-:Y:S01]  /*3320*/  ISETP.NE.U32.AND P3, PT, R158, RZ, PT ;  /* 0x000000ff9e00720c */ /* 0x000fe20003f65070 */
[----:B--2---:R-:W-:-:S12]  /*3330*/  @P2 BRA `(.L_x_6) ;  /* 0x0000000000e02947 */ /* 0x004fd80003800000 */
[----:B------:R-:W-:Y:S02]  /*3340*/  USHF.R.U32.HI UR12, URZ, 0x4, UR9 ;  /* 0x00000004ff0c7899 */ /* 0x000fe40008011609 */
[----:B------:R-:W-:Y:S02]  /*3350*/  UIADD3 UR5, UPT, UPT, UR9, 0x10000, URZ ;  /* 0x0001000009057890 */ /* 0x000fe4000fffe0ff */
[----:B------:R-:W-:Y:S02]  /*3360*/  USGXT.U32 UR12, UR12, 0xe ;  /* 0x0000000e0c0c789a */ /* 0x000fe40008000000 */
[----:B------:R-:W-:Y:S02]  /*3370*/  USHF.R.U32.HI UR5, URZ, 0x4, UR5 ;  /* 0x00000004ff057899 */ /* 0x000fe40008011605 */
[----:B------:R-:W-:Y:S01]  /*3380*/  UIADD3 UR38, UP1, UPT, UR12, 0x1000080, URZ ;  /* 0x010000800c267890 */ /* 0x000fe2000ff3e0ff */
[----:B------:R-:W-:Y:S01]  /*3390*/  UMOV UR4, URZ ;  /* 0x000000ff00047c82 */ /* 0x000fe20008000000 */
[----:B------:R-:W-:-:S02]  /*33a0*/  USGXT.U32 UR6, UR5, 0xe ;  /* 0x0000000e0506789a */ /* 0x000fc40008000000 */
[----:B------:R-:W-:Y:S01]  /*33b0*/  UIADD3.X UR39, UPT, UPT, UR4, 0x40004040, URZ, UP1, !UPT ;  /* 0x4000404004277890 */ /* 0x000fe20008ffe4ff */
[----:B------:R-:W-:Y:S02]  /*33c0*/  UMOV UR5, URZ ;  /* 0x000000ff00057c82 */ /* 0x000fe40008000000 */
[----:B------:R-:W-:Y:S01]  /*33d0*/  UMOV UR4, UR11 ;  /* 0x0000000b00047c82 */ /* 0x000fe20008000000 */
[----:B------:R-:W-:Y:S01]  /*33e0*/  UMOV UR14, 0xfffffffe ;  /* 0xfffffffe000e7882 */ /* 0x000fe20000000000 */
[----:B------:R-:W-:Y:S01]  /*33f0*/  UMOV UR15, 0x7fffbfdf ;  /* 0x7fffbfdf000f7882 */ /* 0x000fe20000000000 */
[----:B------:R-:W-:Y:S01]  /*3400*/  UMOV UR7, URZ ;  /* 0x000000ff00077c82 */ /* 0x000fe20008000000 */
[----:B------:R-:W-:Y:S01]  /*3410*/  UMOV UR17, UR4 ;  /* 0x0000000400117c82 */ /* 0x000fe20008000000 */
[----:B------:R-:W-:Y:S02]  /*3420*/  ULOP3.LUT UR12, UR12, 0x1000000, URZ, 0xfc, !UPT ;  /* 0x010000000c0c7892 */ /* 0x000fe4000f8efcff */
[----:B------:R-:W-:-:S02]  /*3430*/  UIADD3.64 UR4, UPT, UPT, UR6, -UR14, URZ ;  /* 0x8000000e06047297 */ /* 0x000fc4000fffe0ff */
[----:B------:R-:W-:Y:S02]  /*3440*/  UIADD3 UR40, UPT, UPT, UR8, 0x40, URZ ;  /* 0x0000004008287890 */ /* 0x000fe4000fffe0ff */
[----:B------:R-:W-:Y:S02]  /*3450*/  UIADD3.64 UR14, UPT, UPT, UR38, 0x180, URZ ;  /* 0x00000180260e7897 */ /* 0x000fe4000fffe0ff */
[----:B------:R-:W-:Y:S02]  /*3460*/  UIADD3 UR51, UPT, UPT, UR8, 0x40, URZ ;  /* 0x0000004008337890 */ /* 0x000fe4000fffe0ff */
[----:B------:R-:W-:Y:S02]  /*3470*/  UIADD3.64 UR42, UPT, UPT, UR38, 0x200, URZ ;  /* 0x00000200262a7897 */ /* 0x000fe4000fffe0ff */
[----:B------:R-:W-:Y:S02]  /*3480*/  UIADD3 UR41, UPT, UPT, UR8, 0x80, URZ ;  /* 0x0000008008297890 */ /* 0x000fe4000fffe0ff */
[----:B------:R-:W-:-:S02]  /*3490*/  UIADD3.64 UR44, UPT, UPT, UR38, 0x380, URZ ;  /* 0x00000380262c7897 */ /* 0x000fc4000fffe0ff */
[----:B------:R-:W-:Y:S02]  /*34a0*/  UIADD3 UR54, UPT, UPT, UR8, 0x80, URZ ;  /* 0x0000008008367890 */ /* 0x000fe4000fffe0ff */
[----:B------:R-:W-:Y:S02]  /*34b0*/  UIADD3.64 UR46, UPT, UPT, UR38, 0x400, URZ ;  /* 0x00000400262e7897 */ /* 0x000fe4000fffe0ff */
[----:B------:R-:W-:Y:S02]  /*34c0*/  UIADD3 UR50, UPT, UPT, UR8, 0xc0, URZ ;  /* 0x000000c008327890 */ /* 0x000fe4000fffe0ff */
[----:B------:R-:W-:Y:S01]  /*34d0*/  UIADD3.64 UR48, UPT, UPT, UR38, 0x580, URZ ;  /* 0x0000058026307897 */ /* 0x000fe2000fffe0ff */
[----:B------:R-:W-:Y:S01]  /*34e0*/  UMOV UR24, 0x0 ;  /* 0x0000000000187882 */ /* 0x000fe20000000000 */
[----:B------:R-:W-:Y:S01]  /*34f0*/  UMOV UR25, 0x8108490 ;  /* 0x0810849000197882 */ /* 0x000fe20000000000 */
[----:B------:R-:W-:Y:S01]  /*3500*/  UIADD3 UR55, UPT, UPT, UR8, 0xc0, URZ ;  /* 0x000000c008377890 */ /* 0x000fe2000fffe0ff */
[----:B------:R-:W-:Y:S01]  /*3510*/  UMOV UR7, 0x80004020 ;  /* 0x8000402000077882 */ /* 0x000fe20000000000 */
[----:B------:R-:W-:Y:S01]  /*3520*/  UIADD3.64 UR52, UPT, UPT, UR38, 0x600, URZ ;  /* 0x0000060026347897 */ /* 0x000fe2000fffe0ff */
[----:B------:R-:W-:Y:S01]  /*3530*/  UMOV UR13, 0x40004040 ;  /* 0x40004040000d7882 */ /* 0x000fe20000000000 */
[----:B------:R-:W-:Y:S01]  /*3540*/  UMOV UR26, 0x0 ;  /* 0x00000000001a7882 */ /* 0x000fe20000000000 */
[----:B------:R-:W-:Y:S01]  /*3550*/  UMOV UR27, 0x8108490 ;  /* 0x08108490001b7882 */ /* 0x000fe20000000000 */
[----:B------:R-:W-:Y:S01]  /*3560*/  UMOV UR32, 0x0 ;  /* 0x0000000000207882 */ /* 0x000fe20000000000 */
[----:B------:R-:W-:Y:S01]  /*3570*/  UMOV UR33, 0x8108490 ;  /* 0x0810849000217882 */ /* 0x000fe20000000000 */
[----:B------:R0:W-:Y:S01]  /*3580*/  UTCHMMA gdesc[UR12], gdesc[UR6], tmem[UR8], tmem[UR24], idesc[UR25], !UPT ;  /* 0x00ff18060c0075ea */ /* 0x0001e2000f800008 */
[----:B------:R-:W-:Y:S01]  /*3590*/  UMOV UR20, 0x0 ;  /* 0x0000000000147882 */ /* 0x000fe20000000000 */
[----:B------:R-:W-:Y:S01]  /*35a0*/  UMOV UR21, 0x8108490 ;  /* 0x0810849000157882 */ /* 0x000fe20000000000 */
[----:B------:R0:W-:Y:S01]  /*35b0*/  UTCHMMA gdesc[UR38], gdesc[UR4], tmem[UR8], tmem[UR26], idesc[UR27], UPT ;  /* 0x00ff1a04260075ea */ /* 0x0001e2000b800008 */
        /* <DEDUP_REMOVED lines=12> */
[----:B------:R0:W-:Y:S01]  /*3680*/  UTCHMMA gdesc[UR48], gdesc[UR6], tmem[UR50], tmem[UR34], idesc[UR35], !UPT ;  /* 0x00ff2206300075ea */ /* 0x0001e2000f800032 */
[----:B------:R0:W-:Y:S01]  /*3690*/  UTCHMMA gdesc[UR52], gdesc[UR4], tmem[UR55], tmem[UR36], idesc[UR37], UPT ;  /* 0x00ff2404340075ea */ /* 0x0001e2000b800037 */
[----:B------:R0:W-:Y:S01]  /*36a0*/  UTCBAR [UR17], URZ ;  /* 0x000000ff110073e9 */ /* 0x0001e200080000ff */
[----:B------:R-:W-:Y:S01]  /*36b0*/  NOP ;  /* 0x0000000000007918 */ /* 0x000fe20000000000 */
.L_x_6:
[----:B0-----:R-:W-:Y:S01]  /*36c0*/  UMOV UR4, URZ ;  /* 0x000000ff00047c82 */ /* 0x001fe20008000000 */
[----:B------:R-:W-:Y:S01]  /*36d0*/  UMOV UR12, UR18 ;  /* 0x00000012000c7c82 */ /* 0x000fe20008000000 */
[----:B------:R-:W-:Y:S01]  /*36e0*/  UMOV UR13, UR19 ;  /* 0x00000013000d7c82 */ /* 0x000fe20008000000 */
[----:B------:R-:W-:Y:S02]  /*36f0*/  IMAD.SHL.U32 R217, R32, 0x20, RZ ;  /* 0x0000002020d97824 */ /* 0x000fe400078e00ff */
[----:B------:R-:W-:Y:S01]  /*3700*/  IMAD.SHL.U32 R219, R33, 0x20, RZ ;  /* 0x0000002021db7824 */ /* 0x000fe200078e00ff */
[----:B------:R-:W-:Y:S06]  /*3710*/  @!P3 BRA `(.L_x_7) ;  /* 0x000000180034b947 */ /* 0x000fec0003800000 */
[----:B------:R-:W-:Y:S01]  /*3720*/  UIADD3 UR5, UPT, UPT, UR9, 0x11000, URZ ;  /* 0x0001100009057890 */ /* 0x000fe2000fffe0ff */
[----:B------:R-:W-:Y:S01]  /*3730*/  UMOV UR14, 0xfffffffe ;  /* 0xfffffffe000e7882 */ /* 0x000fe20000000000 */
[----:B------:R-:W-:Y:S02]  /*3740*/  UMOV UR15, 0x7fffbfdf ;  /* 0x7fffbfdf000f7882 */ /* 0x000fe40000000000 */
[----:B------:R-:W-:Y:S01]  /*3750*/  USHF.R.U32.HI UR5, URZ, 0x4, UR5 ;  /* 0x00000004ff057899 */ /* 0x000fe20008011605 */
[----:B------:R-:W-:Y:S01]  /*3760*/  UMOV UR7, URZ ;  /* 0x000000ff00077c82 */ /* 0x000fe20008000000 */
[----:B------:R-:W-:Y:S02]  /*3770*/  ULOP3.LUT UR18, UR16, 0x1000000, URZ, 0xfc, !UPT ;  /* 0x0100000010127892 */ /* 0x000fe4000f8efcff */
[----:B------:R-:W-:Y:S02]  /*3780*/  USGXT.U32 UR6, UR5, 0xe ;  /* 0x0000000e0506789a */ /* 0x000fe40008000000 */
[----:B------:R-:W-:-:S02]  /*3790*/  UIADD3.64 UR26, UPT, UPT, UR12, 0x180, URZ ;  /* 0x000001800c1a7897 */ /* 0x000fc4000fffe0ff */
[----:B------:R-:W-:Y:S02]  /*37a0*/  UIADD3.64 UR28, UPT, UPT, UR12, 0x200, URZ ;  /* 0x000002000c1c7897 */ /* 0x000fe4000fffe0ff */
[----:B------:R-:W-:Y:S02]  /*37b0*/  UIADD3.64 UR30, UPT, UPT, UR12, 0x380, URZ ;  /* 0x000003800c1e7897 */ /* 0x000fe4000fffe0ff */
[----:B------:R-:W-:Y:S02]  /*37c0*/  UIADD3.64 UR32, UPT, UPT, UR12, 0x400, URZ ;  /* 0x000004000c207897 */ /* 0x000fe4000fffe0ff */
[----:B------:R-:W-:Y:S02]  /*37d0*/  UIADD3.64 UR34, UPT, UPT, UR12, 0x580, URZ ;  /* 0x000005800c227897 */ /* 0x000fe4000fffe0ff */
[----:B------:R-:W-:Y:S02]  /*37e0*/  UIADD3.64 UR36, UPT, UPT, UR12, 0x600, URZ ;  /* 0x000006000c247897 */ /* 0x000fe4000fffe0ff */
[----:B------:R-:W-:Y:S01]  /*37f0*/  UIADD3.64 UR14, UPT, UPT, UR6, -UR14, URZ ;  /* 0x8000000e060e7297 */ /* 0x000fe2000fffe0ff */
[----:B------:R-:W-:Y:S01]  /*3800*/  UMOV UR24, 0x1 ;  /* 0x0000000100187882 */ /* 0x000fe20000000000 */
[----:B------:R-:W-:Y:S01]  /*3810*/  UMOV UR5, URZ ;  /* 0x000000ff00057c82 */ /* 0x000fe20008000000 */
[----:B------:R-:W-:Y:S01]  /*3820*/  UMOV UR16, UR6 ;  /* 0x0000000600107c82 */ /* 0x000fe20008000000 */
[----:B------:R-:W-:-:S08]  /*3830*/  UMOV UR17, 0x80004020 ;  /* 0x8000402000117882 */ /* 0x000fd00000000000 */
.L_x_10:
[----:B------:R-:W-:Y:S01]  /*3840*/  USHF.L.U32 UR4, UR4, 0x1f, URZ ;  /* 0x0000001f04047899 */ /* 0x000fe200080006ff */
[----:B------:R-:W-:-:S04]  /*3850*/  IMAD.WIDE R128, R219, 0x2, R128 ;  /* 0x00000002db807825 */ /* 0x000fc800078e0280 */
[----:B------:R-:W-:-:S04]  /*3860*/  IMAD.WIDE R130, R219, 0x2, R130 ;  /* 0x00000002db827825 */ /* 0x000fc800078e0282 */
[----:B0-----:R-:W-:-:S04]  /*3870*/  IMAD.U32 R32, RZ, RZ, UR4 ;  /* 0x00000004ff207e24 */ /* 0x001fc8000f8e00ff */
[----:B------:R-:W0:Y:S02]  /*3880*/  SYNCS.PHASECHK.TRANS64.TRYWAIT P2, [UR11], R32 ;  /* 0x00000020ff0075a7 */ /* 0x000e24000804110b */
[----:B0-----:R-:W-:Y:S05]  /*3890*/  @!P2 BRA `(.L_x_8) ;  /* 0x0000004800aca947 */ /* 0x001fea0003800000 */
.L_x_16:
[C---:B------:R-:W-:Y:S01]  /*38a0*/  ISETP.GT.AND P4, PT, R152.reuse, RZ, PT ;  /* 0x000000ff9800720c */ /* 0x040fe20003f84270 */
[C---:B------:R-:W-:Y:S01]  /*38b0*/  IMAD.WIDE R68, R217.reuse, 0x2, R68 ;  /* 0x00000002d9447825 */ /* 0x040fe200078e0244 */
[----:B------:R-:W-:Y:S02]  /*38c0*/  ISETP.GT.AND P6, PT, R152, 0x2, PT ;  /* 0x000000029800780c */ /* 0x000fe40003fc4270 */
[----:B------:R-:W-:Y:S01]  /*38d0*/  PRMT R32, RZ, 0x7610, R32 ;  /* 0x00007610ff207816 */ /* 0x000fe20000000020 */
[C---:B------:R-:W-:Y:S01]  /*38e0*/  IMAD.WIDE R66, R217.reuse, 0x2, R66 ;  /* 0x00000002d9427825 */ /* 0x040fe200078e0242 */
[----:B------:R-:W-:Y:S02]  /*38f0*/  PRMT R160, RZ, 0x7610, R160 ;  /* 0x00007610ffa07816 */ /* 0x000fe400000000a0 */
[----:B------:R-:W-:Y:S01]  /*3900*/  PRMT R166, RZ, 0x7610, R166 ;  /* 0x00007610ffa67816 */ /* 0x000fe200000000a6 */
[----:B------:R-:W-:Y:S01]  /*3910*/  IMAD.WIDE R36, R217, 0x2, R36 ;  /* 0x00000002d9247825 */ /* 0x000fe200078e0224 */
[----:B------:R-:W-:-:S02]  /*3920*/  PRMT R168, RZ, 0x7610, R168 ;  /* 0x00007610ffa87816 */ /* 0x000fc400000000a8 */
[C---:B------:R-:W-:Y:S01]  /*3930*/  ISETP.GT.AND P5, PT, R152.reuse, 0x1, PT ;  /* 0x000000019800780c */ /* 0x040fe20003fa4270 */
[C---:B------:R-:W-:Y:S01]  /*3940*/  IMAD.WIDE R34, R217.reuse, 0x2, R34 ;  /* 0x00000002d9227825 */ /* 0x040fe200078e0222 */
[----:B------:R-:W2:Y:S01]  /*3950*/  @P4 LDG.E.U16 R160, desc[UR22][R36.64] ;  /* 0x0000001624a04981 */ /* 0x000ea2000c1e1500 */
[C---:B------:R-:W-:Y:S02]  /*3960*/  ISETP.GT.AND P2, PT, R152.reuse, 0x3, PT ;  /* 0x000000039800780c */ /* 0x040fe40003f44270 */
[C---:B------:R-:W-:Y:S01]  /*3970*/  ISETP.GT.AND P3, PT, R152.reuse, 0x4, PT ;  /* 0x000000049800780c */ /* 0x040fe20003f64270 */
[----:B------:R-:W3:Y:S01]  /*3980*/  @P4 LDG.E.U16 R32, desc[UR22][R34.64] ;  /* 0x0000001622204981 */ /* 0x000ee2000c1e1500 */
[----:B------:R-:W-:Y:S01]  /*3990*/  ISETP.GT.AND P4, PT, R152, 0x5, PT ;  /* 0x000000059800780c */ /* 0x000fe20003f84270 */
[C---:B------:R-:W-:Y:S01]  /*39a0*/  IMAD.WIDE R142, R217.reuse, 0x2, R142 ;  /* 0x00000002d98e7825 */ /* 0x040fe200078e028e */
[----:B------:R-:W-:Y:S01]  /*39b0*/  PRMT R162, RZ, 0x7610, R162 ;  /* 0x00007610ffa27816 */ /* 0x000fe200000000a2 */
[----:B------:R-:W4:Y:S01]  /*39c0*/  @P6 LDG.E.U16 R166, desc[UR22][R66.64] ;  /* 0x0000001642a66981 */ /* 0x000f22000c1e1500 */
[----:B------:R-:W-:Y:S01]  /*39d0*/  PRMT R164, RZ, 0x7610, R164 ;  /* 0x00007610ffa47816 */ /* 0x000fe200000000a4 */
[----:B------:R-:W-:-:S02]  /*39e0*/  IMAD.WIDE R150, R217, 0x2, R150 ;  /* 0x00000002d9967825 */ /* 0x000fc400078e0296 */
[----:B------:R-:W5:Y:S01]  /*39f0*/  @P6 LDG.E.U16 R168, desc[UR22][R68.64] ;  /* 0x0000001644a86981 */ /* 0x000f62000c1e1500 */
[----:B------:R-:W-:Y:S01]  /*3a00*/  ISETP.GT.AND P6, PT, R152, 0x7, PT ;  /* 0x000000079800780c */ /* 0x000fe20003fc4270 */
[C---:B------:R-:W-:Y:S01]  /*3a10*/  IMAD.WIDE R28, R217.reuse, 0x2, R28 ;  /* 0x00000002d91c7825 */ /* 0x040fe200078e021c */
[----:B------:R-:W-:Y:S02]  /*3a20*/  PRMT R170, RZ, 0x7610, R170 ;  /* 0x00007610ffaa7816 */ /* 0x000fe400000000aa */
[----:B------:R-:W-:Y:S01]  /*3a30*/  PRMT R172, RZ, 0x7610, R172 ;  /* 0x00007610ffac7816 */ /* 0x000fe200000000ac */
[C---:B------:R-:W-:Y:S01]  /*3a40*/  IMAD.WIDE R30, R217.reuse, 0x2, R30 ;  /* 0x00000002d91e7825 */ /* 0x040fe200078e021e */
[----:B------:R-:W-:Y:S02]  /*3a50*/  PRMT R33, RZ, 0x7610, R33 ;  /* 0x00007610ff217816 */ /* 0x000fe40000000021 */
[----:B------:R-:W-:Y:S01]  /*3a60*/  PRMT R161, RZ, 0x7610, R161 ;  /* 0x00007610ffa17816 */ /* 0x000fe200000000a1 */
[----:B------:R-:W-:Y:S01]  /*3a70*/  IMAD.WIDE R100, R217, 0x2, R100 ;  /* 0x00000002d9647825 */ /* 0x000fe200078e0264 */
[----:B------:R-:W-:-:S02]  /*3a80*/  PRMT R174, RZ, 0x7610, R174 ;  /* 0x00007610ffae7816 */ /* 0x000fc400000000ae */
[----:B------:R-:W-:Y:S01]  /*3a90*/  PRMT R176, RZ, 0x7610, R176 ;  /* 0x00007610ffb07816 */ /* 0x000fe200000000b0 */
[C---:B------:R-:W-:Y:S01]  /*3aa0*/  IMAD.WIDE R98, R217.reuse, 0x2, R98 ;  /* 0x00000002d9627825 */ /* 0x040fe200078e0262 */
[----:B------:R-:W-:Y:S01]  /*3ab0*/  PRMT R163, RZ, 0x7610, R163 ;  /* 0x00007610ffa37816 */ /* 0x000fe200000000a3 */
[----:B------:R-:W2:Y:S01]  /*3ac0*/  @P3 LDG.E.U16 R161, desc[UR22][R100.64] ;  /* 0x0000001664a13981 */ /* 0x000ea2000c1e1500 */
[----:B------:R-:W-:Y:S01]  /*3ad0*/  PRMT R165, RZ, 0x7610, R165 ;  /* 0x00007610ffa57816 */ /* 0x000fe200000000a5 */
[C---:B------:R-:W-:Y:S02]  /*3ae0*/  IMAD.WIDE R84, R217.reuse, 0x2, R84 ;  /* 0x00000002d9547825 */ /* 0x040fe400078e0254 */
[----:B------:R-:W2:Y:S02]  /*3af0*/  @P3 LDG.E.U16 R33, desc[UR22][R98.64] ;  /* 0x0000001662213981 */ /* 0x000ea4000c1e1500 */
[----:B------:R-:W-:-:S04]  /*3b00*/  IMAD.WIDE R82, R217, 0x2, R82 ;  /* 0x00000002d9527825 */ /* 0x000fc800078e0252 */
[C---:B------:R-:W-:Y:S01]  /*3b10*/  IMAD.WIDE R64, R217.reuse, 0x2, R64 ;  /* 0x00000002d9407825 */ /* 0x040fe200078e0240 */
[----:B------:R-:W2:Y:S03]  /*3b20*/  @P2 LDG.E.U16 R170, desc[UR22][R82.64] ;  /* 0x0000001652aa2981 */ /* 0x000ea6000c1e1500 */
[C---:B------:R-:W-:Y:S01]  /*3b30*/  IMAD.WIDE R62, R217.reuse, 0x2, R62 ;  /* 0x00000002d93e7825 */ /* 0x040fe200078e023e */
[----:B------:R-:W2:Y:S01]  /*3b40*/  @P5 LDG.E.U16 R164, desc[UR22][R64.64] ;  /* 0x0000001640a45981 */ /* 0x000ea2000c1e1500 */
[C---:B------:R-:W-:Y:S02]  /*3b50*/  ISETP.GT.AND P3, PT, R152.reuse, 0x9, PT ;  /* 0x000000099800780c */ /* 0x040fe40003f64270 */
[----:B------:R-:W-:Y:S01]  /*3b60*/  IMAD.WIDE R104, R217, 0x2, R104 ;  /* 0x00000002d9687825 */ /* 0x000fe200078e0268 */
[----:B------:R-:W2:Y:S01]  /*3b70*/  @P5 LDG.E.U16 R162, desc[UR22][R62.64] ;  /* 0x000000163ea25981 */ /* 0x000ea2000c1e1500 */
[----:B------:R-:W-:-:S02]  /*3b80*/  ISETP.GT.AND P5, PT, R152, 0x6, PT ;  /* 0x000000069800780c */ /* 0x000fc40003fa4270 */
[C---:B------:R-:W-:Y:S01]  /*3b90*/  IMAD.WIDE R102, R217.reuse, 0x2, R102 ;  /* 0x00000002d9667825 */ /* 0x040fe200078e0266 */
[----:B------:R-:W2:Y:S01]  /*3ba0*/  @P2 LDG.E.U16 R172, desc[UR22][R84.64] ;  /* 0x0000001654ac2981 */ /* 0x000ea2000c1e1500 */
[C---:B------:R-:W-:Y:S02]  /*3bb0*/  ISETP.GT.AND P2, PT, R152.reuse, 0x8, PT ;  /* 0x000000089800780c */ /* 0x040fe40003f44270 */
[C---:B------:R-:W-:Y:S01]  /*3bc0*/  IMAD.WIDE R72, R217.reuse, 0x2, R72 ;  /* 0x00000002d9487825 */ /* 0x040fe200078e0248 */
[----:B------:R-:W2:Y:S03]  /*3bd0*/  @P4 LDG.E.U16 R174, desc[UR22][R30.64] ;  /* 0x000000161eae4981 */ /* 0x000ea6000c1e1500 */
[----:B------:R-:W-:Y:S01]  /*3be0*/  IMAD.WIDE R70, R217, 0x2, R70 ;  /* 0x00000002d9467825 */ /* 0x000fe200078e0246 */
[----:B------:R-:W4:Y:S01]  /*3bf0*/  @P4 LDG.E.U16 R176, desc[UR22][R28.64] ;  /* 0x000000161cb04981 */ /* 0x000f22000c1e1500 */
[----:B------:R-:W-:-:S02]  /*3c00*/  ISETP.GT.AND P4, PT, R152, 0xa, PT ;  /* 0x0000000a9800780c */ /* 0x000fc40003f84270 */
[C---:B------:R-:W-:Y:S01]  /*3c10*/  IMAD.WIDE R52, R217.reuse, 0x2, R52 ;  /* 0x00000002d9347825 */ /* 0x040fe200078e0234 */
[----:B------:R-:W4:Y:S03]  /*3c20*/  @P6 LDG.E.U16 R163, desc[UR22][R150.64] ;  /* 0x0000001696a36981 */ /* 0x000f26000c1e1500 */
[C---:B------:R-:W-:Y:S01]  /*3c30*/  IMAD.WIDE R50, R217.reuse, 0x2, R50 ;  /* 0x00000002d9327825 */ /* 0x040fe200078e0232 */
[----:B------:R-:W4:Y:S01]  /*3c40*/  @P6 LDG.E.U16 R165, desc[UR22][R142.64] ;  /* 0x000000168ea56981 */ /* 0x000f22000c1e1500 */
[----:B------:R-:W-:Y:S02]  /*3c50*/  ISETP.GT.AND P6, PT, R152, 0xc, PT ;  /* 0x0000000c9800780c */ /* 0x000fe40003fc4270 */
[----:B------:R-:W-:Y:S01]  /*3c60*/  PRMT R178, RZ, 0x7610, R178 ;  /* 0x00007610ffb27816 */ /* 0x000fe200000000b2 */
[----:B------:R-:W-:Y:S01]  /*3c70*/  IMAD.WIDE R40, R217, 0x2, R40 ;  /* 0x00000002d9287825 */ /* 0x000fe200078e0228 */
[----:B------:R-:W-:-:S02]  /*3c80*/  PRMT R180, RZ, 0x7610, R180 ;  /* 0x00007610ffb47816 */ /* 0x000fc400000000b4 */
[----:B------:R-:W-:Y:S01]  /*3c90*/  PRMT R182, RZ, 0x7610, R182 ;  /* 0x00007610ffb67816 */ /* 0x000fe200000000b6 */
[C---:B------:R-:W-:Y:S01]  /*3ca0*/  IMAD.WIDE R38, R217.reuse, 0x2, R38 ;  /* 0x00000002d9267825 */ /* 0x040fe200078e0226 */
[----:B------:R-:W-:Y:S02]  /*3cb0*/  PRMT R184, RZ, 0x7610, R184 ;  /* 0x00007610ffb87816 */ /* 0x000fe400000000b8 */
[----:B------:R-:W-:Y:S01]  /*3cc0*/  PRMT R186, RZ, 0x7610, R186 ;  /* 0x00007610ffba7816 */ /* 0x000fe200000000ba */
[C---:B------:R-:W-:Y:S01]  /*3cd0*/  IMAD.WIDE R12, R217.reuse, 0x2, R12 ;  /* 0x00000002d90c7825 */ /* 0x040fe200078e020c */
[----:B------:R-:W-:Y:S01]  /*3ce0*/  PRMT R188, RZ, 0x7610, R188 ;  /* 0x00007610ffbc7816 */ /* 0x000fe200000000bc */
[----:B------:R-:W4:Y:S01]  /*3cf0*/  @P2 LDG.E.U16 R182, desc[UR22][R38.64] ;  /* 0x0000001626b62981 */ /* 0x000f22000c1e1500 */
[----:B------:R-:W-:Y:S01]  /*3d00*/  PRMT R190, RZ, 0x7610, R190 ;  /* 0x00007610ffbe7816 */ /* 0x000fe200000000be */
[C---:B------:R-:W-:Y:S01]  /*3d10*/  IMAD.WIDE R14, R217.reuse, 0x2, R14 ;  /* 0x00000002d90e7825 */ /* 0x040fe200078e020e */
[----:B------:R-:W-:Y:S01]  /*3d20*/  PRMT R192, RZ, 0x7610, R192 ;  /* 0x00007610ffc07816 */ /* 0x000fe200000000c0 */
[----:B------:R-:W5:Y:S01]  /*3d30*/  @P5 LDG.E.U16 R180, desc[UR22][R12.64] ;  /* 0x000000160cb45981 */ /* 0x000f62000c1e1500 */
[----:B------:R-:W-:Y:S01]  /*3d40*/  PRMT R167, RZ, 0x7610, R167 ;  /* 0x00007610ffa77816 */ /* 0x000fe200000000a7 */
[C---:B------:R-:W-:Y:S01]  /*3d50*/  IMAD.WIDE R56, R217.reuse, 0x2, R56 ;  /* 0x00000002d9387825 */ /* 0x040fe200078e0238 */
[----:B------:R-:W-:Y:S01]  /*3d60*/  PRMT R169, RZ, 0x7610, R169 ;  /* 0x00007610ffa97816 */ /* 0x000fe200000000a9 */
[----:B------:R-:W5:Y:S01]  /*3d70*/  @P5 LDG.E.U16 R178, desc[UR22][R14.64] ;  /* 0x000000160eb25981 */ /* 0x000f62000c1e1500 */
[----:B------:R-:W-:Y:S01]  /*3d80*/  ISETP.GT.AND P5, PT, R152, 0xb, PT ;  /* 0x0000000b9800780c */ /* 0x000fe20003fa4270 */
[----:B------:R-:W-:-:S02]  /*3d90*/  IMAD.WIDE R54, R217, 0x2, R54 ;  /* 0x00000002d9367825 */ /* 0x000fc400078e0236 */
[----:B------:R-:W5:Y:S01]  /*3da0*/  @P2 LDG.E.U16 R184, desc[UR22][R40.64] ;  /* 0x0000001628b82981 */ /* 0x000f62000c1e1500 */
[C---:B------:R-:W-:Y:S01]  /*3db0*/  ISETP.GT.AND P2, PT, R152.reuse, 0xd, PT ;  /* 0x0000000d9800780c */ /* 0x040fe20003f44270 */
[C---:B------:R-:W-:Y:S02]  /*3dc0*/  IMAD.WIDE R140, R217.reuse, 0x2, R140 ;  /* 0x00000002d98c7825 */ /* 0x040fe400078e028c */
[----:B------:R-:W5:Y:S02]  /*3dd0*/  @P3 LDG.E.U16 R186, desc[UR22][R50.64] ;  /* 0x0000001632ba3981 */ /* 0x000f64000c1e1500 */
[C---:B------:R-:W-:Y:S02]  /*3de0*/  IMAD.WIDE R148, R217.reuse, 0x2, R148 ;  /* 0x00000002d9947825 */ /* 0x040fe400078e0294 */
[----:B------:R-:W5:Y:S01]  /*3df0*/  @P3 LDG.E.U16 R188, desc[UR22][R52.64] ;  /* 0x0000001634bc3981 */ /* 0x000f62000c1e1500 */
[----:B------:R-:W-:Y:S01]  /*3e00*/  ISETP.GT.AND P3, PT, R152, 0xe, PT ;  /* 0x0000000e9800780c */ /* 0x000fe20003f64270 */
[----:B------:R-:W-:-:S02]  /*3e10*/  IMAD.WIDE R8, R217, 0x2, R8 ;  /* 0x00000002d9087825 */ /* 0x000fc400078e0208 */
[----:B------:R-:W5:Y:S02]  /*3e20*/  @P4 LDG.E.U16 R190, desc[UR22][R70.64] ;  /* 0x0000001646be4981 */ /* 0x000f64000c1e1500 */
[C---:B------:R-:W-:Y:S02]  /*3e30*/  IMAD.WIDE R10, R217.reuse, 0x2, R10 ;  /* 0x00000002d90a7825 */ /* 0x040fe400078e020a */
[----:B------:R-:W5:Y:S01]  /*3e40*/  @P4 LDG.E.U16 R192, desc[UR22][R72.64] ;  /* 0x0000001648c04981 */ /* 0x000f62000c1e1500 */
[----:B------:R-:W-:Y:S01]  /*3e50*/  ISETP.GT.AND P4, PT, R152, 0xf, PT ;  /* 0x0000000f9800780c */ /* 0x000fe20003f84270 */
[C---:B------:R-:W-:Y:S02]  /*3e60*/  IMAD.WIDE R24, R217.reuse, 0x2, R24 ;  /* 0x00000002d9187825 */ /* 0x040fe400078e0218 */
[----:B------:R-:W5:Y:S02]  /*3e70*/  @P6 LDG.E.U16 R167, desc[UR22][R102.64] ;  /* 0x0000001666a76981 */ /* 0x000f64000c1e1500 */
[----:B------:R-:W-:-:S02]  /*3e80*/  IMAD.WIDE R26, R217, 0x2, R26 ;  /* 0x00000002d91a7825 */ /* 0x000fc400078e021a */
[----:B------:R-:W5:Y:S01]  /*3e90*/  @P6 LDG.E.U16 R169, desc[UR22][R104.64] ;  /* 0x0000001668a96981 */ /* 0x000f62000c1e1500 */
[C---:B------:R-:W-:Y:S01]  /*3ea0*/  ISETP.GT.AND P6, PT, R152.reuse, 0x11, PT ;  /* 0x000000119800780c */ /* 0x040fe20003fc4270 */
[C---:B------:R-:W-:Y:S01]  /*3eb0*/  IMAD.WIDE R88, R217.reuse, 0x2, R88 ;  /* 0x00000002d9587825 */ /* 0x040fe200078e0258 */
[----:B------:R-:W-:Y:S02]  /*3ec0*/  PRMT R194, RZ, 0x7610, R194 ;  /* 0x00007610ffc27816 */ /* 0x000fe400000000c2 */
[----:B------:R-:W-:Y:S01]  /*3ed0*/  PRMT R196, RZ, 0x7610, R196 ;  /* 0x00007610ffc47816 */ /* 0x000fe200000000c4 */
[C---:B------:R-:W-:Y:S01]  /*3ee0*/  IMAD.WIDE R86, R217.reuse, 0x2, R86 ;  /* 0x00000002d9567825 */ /* 0x040fe200078e0256 */
[----:B------:R-:W-:Y:S02]  /*3ef0*/  PRMT R198, RZ, 0x7610, R198 ;  /* 0x00007610ffc67816 */ /* 0x000fe400000000c6 */
        /* <DEDUP_REMOVED lines=14> */
[C---:B------:R-:W-:Y:S01]  /*3fe0*/  ISETP.GT.AND P5, PT, R152.reuse, 0x10, PT ;  /* 0x000000109800780c */ /* 0x040fe20003fa4270 */
        /* <DEDUP_REMOVED lines=17> */
[----:B------:R-:W-:Y:S01]  /*4100*/  IMAD.WIDE R96, R217, 0x2, R96 ;  /* 0x00000002d9607825 */ /* 0x000fe200078e0260 */
[----:B------:R-:W-:-:S02]  /*4110*/  PRMT R206, RZ, 0x7610, R206 ;  /* 0x00007610ffce7816 */ /* 0x000fc400000000ce */
[----:B------:R-:W-:Y:S01]  /*4120*/  PRMT R208, RZ, 0x7610, R208 ;  /* 0x00007610ffd07816 */ /* 0x000fe200000000d0 */
[C---:B------:R-:W-:Y:S01]  /*4130*/  IMAD.WIDE R94, R217.reuse, 0x2, R94 ;  /* 0x00000002d95e7825 */ /* 0x040fe200078e025e */
[----:B------:R-:W-:Y:S02]  /*4140*/  PRMT R216, RZ, 0x7610, R216 ;  /* 0x00007610ffd87816 */ /* 0x000fe400000000d8 */
        /* <DEDUP_REMOVED lines=14> */
[C---:B------:R-:W-:Y:S01]  /*4230*/  ISETP.GT.AND P5, PT, R152.reuse, 0x15, PT ;  /* 0x000000159800780c */ /* 0x040fe20003fa4270 */
[C---:B------:R-:W-:Y:S01]  /*4240*/  IMAD.WIDE R58, R217.reuse, 0x2, R58 ;  /* 0x00000002d93a7825 */ /* 0x040fe200078e023a */
[----:B------:R-:W-:Y:S01]  /*4250*/  ISETP.GT.AND P2, PT, R152, 0x16, PT ;  /* 0x000000169800780c */ /* 0x000fe20003f44270 */
        /* <DEDUP_REMOVED lines=14> */
[C---:B------:R-:W-:Y:S01]  /*4340*/  IMAD.WIDE R144, R217.reuse, 0x2, R144 ;  /* 0x00000002d9907825 */ /* 0x040fe200078e0290 */
[----:B------:R-:W-:Y:S02]  /*4350*/  PRMT R224, RZ, 0x7610, R224 ;  /* 0x00007610ffe07816 */ /* 0x000fe400000000e0 */
[----:B------:R-:W-:Y:S01]  /*4360*/  PRMT R236, RZ, 0x7610, R236 ;  /* 0x00007610ffec7816 */ /* 0x000fe200000000ec */
[----:B------:R-:W-:Y:S01]  /*4370*/  IMAD.WIDE R114, R217, 0x2, R114 ;  /* 0x00000002d9727825 */ /* 0x000fe200078e0272 */
[----:B------:R-:W-:-:S02]  /*4380*/  PRMT R238, RZ, 0x7610, R238 ;  /* 0x00007610ffee7816 */ /* 0x000fc400000000ee */
        /* <DEDUP_REMOVED lines=20> */
[----:B------:R-:W-:Y:S01]  /*44d0*/  ISETP.GT.AND P4, PT, R152, 0x1d, PT ;  /* 0x0000001d9800780c */ /* 0x000fe20003f84270 */
[C---:B------:R-:W-:Y:S02]  /*44e0*/  IMAD.WIDE R138, R217.reuse, 0x2, R138 ;  /* 0x00000002d98a7825 */ /* 0x040fe400078e028a */
[----:B------:R-:W5:Y:S02]  /*44f0*/  @P2 LDG.E.U16 R228, desc[UR22][R6.64] ;  /* 0x0000001606e42981 */ /* 0x000f64000c1e1500 */
[----:B------:R-:W-:Y:S02]  /*4500*/  IMAD.WIDE R146, R217, 0x2, R146 ;  /* 0x00000002d9927825 */ /* 0x000fe400078e0292 */
[----:B------:R-:W5:Y:S02]  /*4510*/  @P6 LDG.E.U16 R244, desc[UR22][R94.64] ;  /* 0x000000165ef46981 */ /* 0x000f64000c1e1500 */
[----:B------:R-:W-:-:S02]  /*4520*/  IMAD.WIDE R134, R219, 0x2, R134 ;  /* 0x00000002db867825 */ /* 0x000fc400078e0286 */
[----:B------:R-:W5:Y:S01]  /*4530*/  @P6 LDG.E.U16 R246, desc[UR22][R96.64] ;  /* 0x0000001660f66981 */ /* 0x000f62000c1e1500 */
[C---:B------:R-:W-:Y:S01]  /*4540*/  ISETP.GT.AND P6, PT, R152.reuse, 0x1e, PT ;  /* 0x0000001e9800780c */ /* 0x040fe20003fc4270 */
        /* <DEDUP_REMOVED lines=15> */
[----:B------:R-:W-:Y:S01]  /*4640*/  IMAD.WIDE R126, R219, 0x2, R126 ;  /* 0x00000002db7e7825 */ /* 0x000fe200078e027e */
[----:B------:R-:W-:Y:S01]  /*4650*/  PRMT R187, RZ, 0x7610, R187 ;  /* 0x00007610ffbb7816 */ /* 0x000fe200000000bb */
[----:B------:R-:W5:Y:S01]  /*4660*/  @P4 LDG.E.U16 R248, desc[UR22][R18.64] ;  /* 0x0000001612f84981 */ /* 0x000f62000c1e1500 */
[----:B------:R-:W-:-:S02]  /*4670*/  PRMT R189, RZ, 0x7610, R189 ;  /* 0x00007610ffbd7816 */ /* 0x000fc400000000bd */
[----:B------:R-:W-:Y:S01]  /*4680*/  PRMT R191, RZ, 0x7610, R191 ;  /* 0x00007610ffbf7816 */ /* 0x000fe200000000bf */
[----:B------:R-:W5:Y:S04]  /*4690*/  @P4 LDG.E.U16 R250, desc[UR22][R16.64] ;  /* 0x0000001610fa4981 */ /* 0x000f68000c1e1500 */
[----:B------:R-:W5:Y:S04]  /*46a0*/  @P5 LDG.E.U16 R179, desc[UR22][R146.64] ;  /* 0x0000001692b35981 */ /* 0x000f68000c1e1500 */
[----:B------:R-:W5:Y:S04]  /*46b0*/  @P6 LDG.E.U16 R252, desc[UR22][R116.64] ;  /* 0x0000001674fc6981 */ /* 0x000f68000c1e1500 */
[----:B------:R-:W5:Y:S04]  /*46c0*/  @P6 LDG.E.U16 R187, desc[UR22][R114.64] ;  /* 0x0000001672bb6981 */ /* 0x000f68000c1e1500 */
[----:B------:R-:W5:Y:S04]  /*46d0*/  @P5 LDG.E.U16 R181, desc[UR22][R138.64] ;  /* 0x000000168ab55981 */ /* 0x000f68000c1e1500 */
[----:B------:R-:W5:Y:S04]  /*46e0*/  @P2 LDG.E.U16 R189, desc[UR22][R144.64] ;  /* 0x0000001690bd2981 */ /* 0x000f68000c1e1500 */
[----:B------:R-:W5:Y:S01]  /*46f0*/  @P2 LDG.E.U16 R191, desc[UR22][R136.64] ;  /* 0x0000001688bf2981 */ /* 0x000f62000c1e1500 */
[----:B------:R-:W-:Y:S01]  /*4700*/  BAR.SYNC.DEFER_BLOCKING 0x0 ;  /* 0x0000000000007b1d */ /* 0x000fe20000010000 */
[----:B------:R-:W-:-:S02]  /*4710*/  ISETP.GE.AND P3, PT, R201, R152, PT ;  /* 0x00000098c900720c */ /* 0x000fc40003f66270 */
[----:B------:R-:W-:Y:S02]  /*4720*/  PRMT R193, RZ, 0x7610, R193 ;  /* 0x00007610ffc17816 */ /* 0x000fe400000000c1 */
[----:B------:R-:W-:Y:S02]  /*4730*/  PRMT R195, RZ, 0x7610, R195 ;  /* 0x00007610ffc37816 */ /* 0x000fe400000000c3 */
[----:B------:R-:W-:Y:S02]  /*4740*/  PRMT R197, RZ, 0x7610, R197 ;  /* 0x00007610ffc57816 */ /* 0x000fe400000000c5 */
[----:B------:R-:W-:Y:S02]  /*4750*/  PRMT R199, RZ, 0x7610, R199 ;  /* 0x00007610ffc77816 */ /* 0x000fe400000000c7 */
[----:B------:R-:W-:Y:S02]  /*4760*/  PRMT R203, RZ, 0x7610, R203 ;  /* 0x00007610ffcb7816 */ /* 0x000fe400000000cb */
[----:B------:R-:W-:-:S02]  /*4770*/  PRMT R205, RZ, 0x7610, R205 ;  /* 0x00007610ffcd7816 */ /* 0x000fc400000000cd */
[----:B------:R-:W-:Y:S02]  /*4780*/  PRMT R207, RZ, 0x7610, R207 ;  /* 0x00007610ffcf7816 */ /* 0x000fe400000000cf */
[----:B------:R-:W-:Y:S01]  /*4790*/  PRMT R215, RZ, 0x7610, R215 ;  /* 0x00007610ffd77816 */ /* 0x000fe200000000d7 */
[----:B------:R-:W5:Y:S04]  /*47a0*/  @!P3 LDG.E.U16 R193, desc[UR22][R118.64] ;  /* 0x0000001676c1b981 */ /* 0x000f68000c1e1500 */
[----:B------:R-:W5:Y:S04]  /*47b0*/  @!P3 LDG.E.U16 R195, desc[UR22][R120.64] ;  /* 0x0000001678c3b981 */ /* 0x000f68000c1e1500 */
[----:B------:R-:W5:Y:S04]  /*47c0*/  @!P3 LDG.E.U16 R197, desc[UR22][R124.64] ;  /* 0x000000167cc5b981 */ /* 0x000f68000c1e1500 */
[----:B------:R-:W5:Y:S04]  /*47d0*/  @!P3 LDG.E.U16 R199, desc[UR22][R122.64] ;  /* 0x000000167ac7b981 */ /* 0x000f68000c1e1500 */
[----:B------:R-:W5:Y:S04]  /*47e0*/  @!P3 LDG.E.U16 R203, desc[UR22][R134.64] ;  /* 0x0000001686cbb981 */ /* 0x000f68000c1e1500 */
[----:B------:R-:W5:Y:S04]  /*47f0*/  @!P3 LDG.E.U16 R205, desc[UR22][R130.64] ;  /* 0x0000001682cdb981 */ /* 0x000f68000c1e1500 */
[----:B------:R-:W5:Y:S04]  /*4800*/  @!P3 LDG.E.U16 R207, desc[UR22][R128.64] ;  /* 0x0000001680cfb981 */ /* 0x000f68000c1e1500 */
[----:B------:R-:W5:Y:S04]  /*4810*/  @!P3 LDG.E.U16 R215, desc[UR22][R126.64] ;  /* 0x000000167ed7b981 */ /* 0x000f68000c1e1500 */
[----:B---3--:R0:W-:Y:S04]  /*4820*/  STS.U16 [R211+UR9+0x8000], R32 ;  /* 0x00800020d3007988 */ /* 0x0081e80008000409 */
[----:B--2---:R0:W-:Y:S04]  /*4830*/  STS.U16 [R211+UR9+0xc000], R160 ;  /* 0x00c000a0d3007988 */ /* 0x0041e80008000409 */
[----:B----4-:R0:W-:Y:S04]  /*4840*/  STS.U16 [R211+UR9+0x8400], R182 ;  /* 0x008400b6d3007988 */ /* 0x0101e80008000409 */
[----:B-----5:R0:W-:Y:S01]  /*4850*/  STS.U16 [R211+UR9+0xc400], R184 ;  /* 0x00c400b8d3007988 */ /* 0x0201e20008000409 */
[----:B------:R-:W-:-:S04]  /*4860*/  ULEA UR11, UR24, UR9, 0x3 ;  /* 0x00000009180b7291 */ /* 0x000fc8000f8e18ff */
[----:B------:R-:W-:Y:S01]  /*4870*/  UIADD3 UR11, UPT, UPT, UR11, 0x12000, URZ ;  /* 0x000120000b0b7890 */ /* 0x000fe2000fffe0ff */
        /* <DEDUP_REMOVED lines=68> */
[----:B------:R1:W-:Y:S06]  /*4cc0*/  MEMBAR.ALL.CTA ;  /* 0x0000000000007992 */ /* 0x0003ec0000008000 */
[----:B-1----:R-:W1:Y:S02]  /*4cd0*/  FENCE.VIEW.ASYNC.S ;  /* 0x00000000000073c6 */ /* 0x002e640000000000 */
[----:B-1----:R-:W-:Y:S06]  /*4ce0*/  BAR.SYNC.DEFER_BLOCKING 0x0 ;  /* 0x0000000000007b1d */ /* 0x002fec0000010000 */
[----:B------:R-:W-:Y:S05]  /*4cf0*/  @P0 BRA `(.L_x_9) ;  /* 0x0000000000900947 */ /* 0x000fea0003800000 */
[----:B------:R-:W-:Y:S02]  /*4d00*/  UIADD3 UR25, UPT, UPT, UR8, 0x40, URZ ;  /* 0x0000004008197890 */ /* 0x000fe4000fffe0ff */
[----:B------:R-:W-:Y:S02]  /*4d10*/  UIADD3 UR42, UPT, UPT, UR8, 0x40, URZ ;  /* 0x00000040082a7890 */ /* 0x000fe4000fffe0ff */
[----:B------:R-:W-:Y:S02]  /*4d20*/  UIADD3 UR43, UPT, UPT, UR8, 0x80, URZ ;  /* 0x00000080082b7890 */ /* 0x000fe4000fffe0ff */
[----:B------:R-:W-:Y:S02]  /*4d30*/  UIADD3 UR48, UPT, UPT, UR8, 0x80, URZ ;  /* 0x0000008008307890 */ /* 0x000fe4000fffe0ff */
[----:B------:R-:W-:Y:S01]  /*4d40*/  UIADD3 UR49, UPT, UPT, UR8, 0xc0, URZ ;  /* 0x000000c008317890 */ /* 0x000fe2000fffe0ff */
[----:B------:R-:W-:Y:S01]  /*4d50*/  UMOV UR20, 0x0 ;  /* 0x0000000000147882 */ /* 0x000fe20000000000 */
[----:B------:R-:W-:Y:S01]  /*4d60*/  UMOV UR21, 0x8108490 ;  /* 0x0810849000157882 */ /* 0x000fe20000000000 */
[----:B------:R-:W-:Y:S01]  /*4d70*/  UMOV UR19, 0x40004040 ;  /* 0x4000404000137882 */ /* 0x000fe20000000000 */
[----:B------:R-:W-:-:S02]  /*4d80*/  UIADD3 UR54, UPT, UPT, UR8, 0xc0, URZ ;  /* 0x000000c008367890 */ /* 0x000fc4000fffe0ff */
[----:B------:R1:W-:Y:S01]  /*4d90*/  UTCHMMA gdesc[UR18], gdesc[UR16], tmem[UR8], tmem[UR20], idesc[UR21], UPT ;  /* 0x00ff1410120075ea */ /* 0x0003e2000b800008 */
[----:B------:R-:W-:Y:S01]  /*4da0*/  UMOV UR38, 0x0 ;  /* 0x0000000000267882 */ /* 0x000fe20000000000 */
[----:B------:R-:W-:Y:S01]  /*4db0*/  UMOV UR39, 0x8108490 ;  /* 0x0810849000277882 */ /* 0x000fe20000000000 */
[----:B------:R-:W-:Y:S01]  /*4dc0*/  UMOV UR40, 0x0 ;  /* 0x0000000000287882 */ /* 0x000fe20000000000 */
[----:B------:R-:W-:Y:S01]  /*4dd0*/  UMOV UR41, 0x8108490 ;  /* 0x0810849000297882 */ /* 0x000fe20000000000 */
[----:B------:R-:W-:Y:S01]  /*4de0*/  UMOV UR44, 0x0 ;  /* 0x00000000002c7882 */ /* 0x000fe20000000000 */
[----:B------:R-:W-:Y:S01]  /*4df0*/  UMOV UR45, 0x8108490 ;  /* 0x08108490002d7882 */ /* 0x000fe20000000000 */
[----:B------:R1:W-:Y:S01]  /*4e00*/  UTCHMMA gdesc[UR12], gdesc[UR14], tmem[UR8], tmem[UR38], idesc[UR39], UPT ;  /* 0x00ff260e0c0075ea */ /* 0x0003e2000b800008 */
        /* <DEDUP_REMOVED lines=8> */
[----:B------:R-:W-:Y:S01]  /*4e90*/  UMOV UR6, UR11 ;  /* 0x0000000b00067c82 */ /* 0x000fe20008000000 */
[----:B------:R-:W-:Y:S01]  /*4ea0*/  UMOV UR7, URZ ;  /* 0x000000ff00077c82 */ /* 0x000fe20008000000 */
[----:B------:R1:W-:Y:S01]  /*4eb0*/  UTCHMMA gdesc[UR30], gdesc[UR16], tmem[UR43], tmem[UR46], idesc[UR47], UPT ;  /* 0x00ff2e101e0075ea */ /* 0x0003e2000b80002b */
[----:B------:R-:W-:Y:S01]  /*4ec0*/  UMOV UR56, 0x0 ;  /* 0x0000000000387882 */ /* 0x000fe20000000000 */
[----:B------:R-:W-:Y:S01]  /*4ed0*/  UMOV UR57, 0x8108490 ;  /* 0x0810849000397882 */ /* 0x000fe20000000000 */
[----:B------:R1:W-:Y:S01]  /*4ee0*/  UTCHMMA gdesc[UR32], gdesc[UR14], tmem[UR48], tmem[UR50], idesc[UR51], UPT ;  /* 0x00ff320e200075ea */ /* 0x0003e2000b800030 */
[----:B------:R-:W-:Y:S01]  /*4ef0*/  UMOV UR4, UR6 ;  /* 0x0000000600047c82 */ /* 0x000fe20008000000 */
[----:B------:R1:W-:Y:S01]  /*4f00*/  UTCHMMA gdesc[UR34], gdesc[UR16], tmem[UR49], tmem[UR52], idesc[UR53], UPT ;  /* 0x00ff3410220075ea */ /* 0x0003e2000b800031 */
[----:B------:R1:W-:Y:S01]  /*4f10*/  UTCHMMA gdesc[UR36], gdesc[UR14], tmem[UR54], tmem[UR56], idesc[UR57], UPT ;  /* 0x00ff380e240075ea */ /* 0x0003e2000b800036 */
[----:B------:R1:W-:Y:S01]  /*4f20*/  UTCBAR [UR4], URZ ;  /* 0x000000ff040073e9 */ /* 0x0003e200080000ff */
[----:B------:R-:W-:Y:S01]  /*4f30*/  NOP ;  /* 0x0000000000007918 */ /* 0x000fe20000000000 */
.L_x_9:
[----:B------:R-:W-:Y:S01]  /*4f40*/  UIADD3 UR24, UPT, UPT, UR24, 0x1, URZ ;  /* 0x0000000118187890 */ /* 0x000fe2000fffe0ff */
[----:B------:R-:W-:Y:S02]  /*4f50*/  VIADD R158, R158, 0xffffffff ;  /* 0xffffffff9e9e7836 */ /* 0x000fe40000000000 */
[----:B------:R-:W-:Y:S01]  /*4f60*/  VIADD R152, R152, 0xffffffe0 ;  /* 0xffffffe098987836 */ /* 0x000fe20000000000 */
[----:B------:R-:W-:Y:S02]  /*4f70*/  UISETP.GT.AND UP1, UPT, UR24, 0x1, UPT ;  /* 0x000000011800788c */ /* 0x000fe4000bf24270 */
[----:B------:R-:W-:Y:S02]  /*4f80*/  ISETP.NE.U32.AND P2, PT, R158, RZ, PT ;  /* 0x000000ff9e00720c */ /* 0x000fe40003f45070 */
[----:B-1----:R-:W-:Y:S02]  /*4f90*/  USEL UR4, URZ, 0x1, !UP1 ;  /* 0x00000001ff047887 */ /* 0x002fe4000c800000 */
[----:B------:R-:W-:-:S02]  /*4fa0*/  USEL UR24, UR24, URZ, !UP1 ;  /* 0x000000ff18187287 */ /* 0x000fc4000c800000 */
[----:B------:R-:W-:-:S03]  /*4fb0*/  ULOP3.LUT UR6, UR5, UR4, URZ, 0x3c, !UPT ;  /* 0x0000000405067292 */ /* 0x000fc6000f8e3cff */
[----:B------:R-:W-:-:S04]  /*4fc0*/  UMOV UR4, UR5 ;  /* 0x0000000500047c82 */ /* 0x000fc80008000000 */
[----:B------:R-:W-:Y:S01]  /*4fd0*/  UMOV UR5, UR6 ;  /* 0x0000000600057c82 */ /* 0x000fe20008000000 */
[----:B------:R-:W-:Y:S05]  /*4fe0*/  @P2 BRA `(.L_x_10) ;  /* 0xffffffe800142947 */ /* 0x000fea000383ffff */
.L_x_7:
[----:B------:R-:W-:-:S13]  /*4ff0*/  ISETP.GE.AND P0, PT, R209, 0x20, PT ;  /* 0x00000020d100780c */ /* 0x000fda0003f06270 */
[----:B------:R-:W-:Y:S05]  /*5000*/  @!P0 BRA `(.L_x_11) ;  /* 0x0000000000108947 */ /* 0x000fea0003800000 */
[----:B------:R-:W-:-:S06]  /*5010*/  USHF.L.U32 UR4, UR4, 0x1f, URZ ;  /* 0x0000001f04047899 */ /* 0x000fcc00080006ff */
[----:B------:R-:W-:-:S04]  /*5020*/  IMAD.U32 R4, RZ, RZ, UR4 ;  /* 0x00000004ff047e24 */ /* 0x000fc8000f8e00ff */
[----:B------:R-:W1:Y:S02]  /*5030*/  SYNCS.PHASECHK.TRANS64.TRYWAIT P0, [UR11], R4 ;  /* 0x00000004ff0075a7 */ /* 0x000e64000800110b */
[----:B-1----:R-:W-:Y:S05]  /*5040*/  @!P0 BRA `(.L_x_12) ;  /* 0x0000003000cc8947 */ /* 0x002fea0003800000 */
.L_x_11:
[----:B------:R-:W-:Y:S01]  /*5050*/  BAR.SYNC.DEFER_BLOCKING 0x0 ;  /* 0x0000000000007b1d */ /* 0x000fe20000010000 */
[----:B------:R-:W-:Y:S01]  /*5060*/  IMAD.SHL.U32 R134, R132, 0x10, RZ ;  /* 0x0000001084867824 */ /* 0x000fe200078e00ff */
[----:B------:R-:W-:Y:S01]  /*5070*/  LEA R2, R2, UR9, 0x4 ;  /* 0x0000000902027c11 */ /* 0x000fe2000f8e20ff */
[----:B------:R-:W-:Y:S02]  /*5080*/  IMAD.SHL.U32 R135, R132, 0x20, RZ ;  /* 0x0000002084877824 */ /* 0x000fe400078e00ff */
[----:B------:R-:W-:Y:S01]  /*5090*/  VIADD R138, R3, 0x1 ;  /* 0x00000001038a7836 */ /* 0x000fe20000000000 */
[----:B------:R-:W-:Y:S01]  /*50a0*/  LOP3.LUT R132, R134, 0x7f0, RZ, 0xc0, !PT ;  /* 0x000007f086847812 */ /* 0x000fe200078ec0ff */
[----:B------:R-:W1:Y:S01]  /*50b0*/  LDCU.128 UR4, c[0x0][0x390] ;  /* 0x00007200ff0477ac */ /* 0x000e620008000c00 */
[----:B------:R-:W-:Y:S01]  /*50c0*/  LOP3.LUT R135, R135, 0x1000, RZ, 0xc0, !PT ;  /* 0x0000100087877812 */ /* 0x000fe200078ec0ff */
[C---:B------:R-:W-:Y:S02]  /*50d0*/  VIADD R137, R3.reuse, 0x2 ;  /* 0x0000000203897836 */ /* 0x040fe40000000000 */
[----:B------:R-:W-:Y:S01]  /*50e0*/  VIADD R136, R3, 0x3 ;  /* 0x0000000303887836 */ /* 0x000fe20000000000 */
[----:B------:R-:W-:Y:S01]  /*50f0*/  IADD3 R132, PT, PT, R132, UR9, R135 ;  /* 0x0000000984847c10 */ /* 0x000fe2000fffe087 */
[----:B------:R-:W2:Y:S02]  /*5100*/  @!P1 SYNCS.CCTL.IV [UR9+0x12000] ;  /* 0x01200000ff0099b1 */ /* 0x000ea40008000009 */
[----:B--2---:R-:W-:Y:S01]  /*5110*/  BAR.SYNC.DEFER_BLOCKING 0x0 ;  /* 0x0000000000007b1d */ /* 0x004fe20000010000 */
[----:B-1----:R-:W-:-:S02]  /*5120*/  ISETP.GE.AND P5, PT, R138, UR7, PT ;  /* 0x000000078a007c0c */ /* 0x002fc4000bfa6270 */
[----:B------:R-:W-:Y:S02]  /*5130*/  ISETP.GE.AND P3, PT, R137, UR7, PT ;  /* 0x0000000789007c0c */ /* 0x000fe4000bf66270 */
[----:B------:R-:W-:Y:S02]  /*5140*/  ISETP.GE.AND P0, PT, R136, UR7, PT ;  /* 0x0000000788007c0c */ /* 0x000fe4000bf06270 */
[----:B------:R-:W-:Y:S01]  /*5150*/  ISETP.GE.AND P4, PT, R3, UR7, PT ;  /* 0x0000000703007c0c */ /* 0x000fe2000bf86270 */
[----:B0-----:R-:W0:Y:S01]  /*5160*/  LDTM.x128 R4, tmem[UR10] ;  /* 0x0000000a000479ee */ /* 0x001e2200083c0000 */
[C---:B------:R-:W-:Y:S02]  /*5170*/  ISETP.LT.AND P6, PT, R0.reuse, UR6, !P5 ;  /* 0x0000000600007c0c */ /* 0x040fe4000efc1270 */
[C---:B------:R-:W-:Y:S02]  /*5180*/  ISETP.LT.AND P4, PT, R133.reuse, UR6, !P4 ;  /* 0x0000000685007c0c */ /* 0x040fe4000e781270 */
[----:B------:R-:W-:Y:S01]  /*5190*/  ISETP.LT.AND P5, PT, R133, UR6, !P5 ;  /* 0x0000000685007c0c */ /* 0x000fe2000efa1270 */
[----:B------:R-:W1:Y:S01]  /*51a0*/  @!P1 SYNCS.CCTL.IV [UR9+0x12008] ;  /* 0x01200800ff0099b1 */ /* 0x000e620008000009 */
[----:B------:R-:W-:Y:S01]  /*51b0*/  NOP ;  /* 0x0000000000007918 */ /* 0x000fe20000000000 */
[----:B------:R-:W2:Y:S01]  /*51c0*/  LDCU UR9, c[0x0][0x3b8] ;  /* 0x00007700ff0977ac */ /* 0x000ea20008000800 */
[----:B------:R-:W-:-:S04]  /*51d0*/  ISETP.GE.AND P1, PT, R0, UR6, PT ;  /* 0x0000000600007c0c */ /* 0x000fc8000bf26270 */
[----:B------:R-:W-:Y:S02]  /*51e0*/  ISETP.LT.AND P1, PT, R3, UR7, !P1 ;  /* 0x0000000703007c0c */ /* 0x000fe4000cf21270 */
[----:B0-----:R-:W-:Y:S02]  /*51f0*/  F2FP.BF16.F32.PACK_AB R4, R5, R4 ;  /* 0x000000040504723e */ /* 0x001fe400000010ff */
[----:B------:R-:W-:Y:S02]  /*5200*/  F2FP.BF16.F32.PACK_AB R68, R69, R68 ;  /* 0x000000444544723e */ /* 0x000fe400000010ff */
[----:B------:R-:W-:Y:S02]  /*5210*/  F2FP.BF16.F32.PACK_AB R5, R7, R6 ;  /* 0x000000060705723e */ /* 0x000fe400000010ff */
[----:B------:R-:W-:Y:S02]  /*5220*/  F2FP.BF16.F32.PACK_AB R69, R71, R70 ;  /* 0x000000464745723e */ /* 0x000fe400000010ff */
[----:B------:R-:W-:-:S02]  /*5230*/  F2FP.BF16.F32.PACK_AB R6, R9, R8 ;  /* 0x000000080906723e */ /* 0x000fc400000010ff */
[----:B------:R-:W-:Y:S02]  /*5240*/  F2FP.BF16.F32.PACK_AB R7, R11, R10 ;  /* 0x0000000a0b07723e */ /* 0x000fe400000010ff */
[----:B------:R-:W-:Y:S02]  /*5250*/  F2FP.BF16.F32.PACK_AB R70, R73, R72 ;  /* 0x000000484946723e */ /* 0x000fe400000010ff */
[----:B------:R-:W-:Y:S01]  /*5260*/  F2FP.BF16.F32.PACK_AB R71, R75, R74 ;  /* 0x0000004a4b47723e */ /* 0x000fe200000010ff */
[----:B-1----:R-:W-:Y:S01]  /*5270*/  STS.128 [R132], R4 ;  /* 0x0000000484007388 */ /* 0x002fe20000000c00 */
[----:B------:R-:W-:Y:S01]  /*5280*/  F2FP.BF16.F32.PACK_AB R142, R57, R56 ;  /* 0x00000038398e723e */ /* 0x000fe200000010ff */
[----:B------:R-:W-:Y:S01]  /*5290*/  VIADD R74, R3, 0x6 ;  /* 0x00000006034a7836 */ /* 0x000fe20000000000 */
[----:B------:R-:W-:Y:S01]  /*52a0*/  F2FP.BF16.F32.PACK_AB R143, R59, R58 ;  /* 0x0000003a3b8f723e */ /* 0x000fe200000010ff */
[----:B------:R0:W-:Y:S01]  /*52b0*/  STS.128 [R132+0x800], R68 ;  /* 0x0008004484007388 */ /* 0x0001e20000000c00 */
[----:B------:R-:W-:-:S02]  /*52c0*/  F2FP.BF16.F32.PACK_AB R144, R61, R60 ;  /* 0x0000003c3d90723e */ /* 0x000fc400000010ff */
[----:B------:R-:W-:Y:S01]  /*52d0*/  F2FP.BF16.F32.PACK_AB R145, R63, R62 ;  /* 0x0000003e3f91723e */ /* 0x000fe200000010ff */
[----:B------:R-:W-:Y:S01]  /*52e0*/  BAR.SYNC.DEFER_BLOCKING 0x0 ;  /* 0x0000000000007b1d */ /* 0x000fe20000010000 */
[----:B------:R-:W-:Y:S02]  /*52f0*/  F2FP.BF16.F32.PACK_AB R12, R13, R12 ;  /* 0x0000000c0d0c723e */ /* 0x000fe400000010ff */
[----:B------:R-:W-:Y:S02]  /*5300*/  F2FP.BF16.F32.PACK_AB R76, R77, R76 ;  /* 0x0000004c4d4c723e */ /* 0x000fe400000010ff */
[----:B------:R-:W-:Y:S02]  /*5310*/  F2FP.BF16.F32.PACK_AB R13, R15, R14 ;  /* 0x0000000e0f0d723e */ /* 0x000fe400000010ff */
[----:B------:R-:W-:Y:S02]  /*5320*/  F2FP.BF16.F32.PACK_AB R77, R79, R78 ;  /* 0x0000004e4f4d723e */ /* 0x000fe400000010ff */
[----:B------:R-:W-:-:S02]  /*5330*/  F2FP.BF16.F32.PACK_AB R14, R17, R16 ;  /* 0x00000010110e723e */ /* 0x000fc400000010ff */
[----:B------:R-:W-:Y:S01]  /*5340*/  F2FP.BF16.F32.PACK_AB R15, R19, R18 ;  /* 0x00000012130f723e */ /* 0x000fe200000010ff */
[----:B0-----:R-:W-:Y:S01]  /*5350*/  VIADD R68, R3, 0x5 ;  /* 0x0000000503447836 */ /* 0x001fe20000000000 */
[----:B------:R-:W-:Y:S02]  /*5360*/  F2FP.BF16.F32.PACK_AB R78, R81, R80 ;  /* 0x00000050514e723e */ /* 0x000fe400000010ff */
[----:B------:R-:W-:Y:S02]  /*5370*/  F2FP.BF16.F32.PACK_AB R79, R83, R82 ;  /* 0x00000052534f723e */ /* 0x000fe400000010ff */
[----:B------:R-:W-:Y:S02]  /*5380*/  F2FP.BF16.F32.PACK_AB R138, R49, R48 ;  /* 0x00000030318a723e */ /* 0x000fe400000010ff */
[----:B------:R-:W-:Y:S02]  /*5390*/  F2FP.BF16.F32.PACK_AB R139, R51, R50 ;  /* 0x00000032338b723e */ /* 0x000fe400000010ff */
[----:B------:R-:W-:-:S02]  /*53a0*/  F2FP.BF16.F32.PACK_AB R140, R53, R52 ;  /* 0x00000034358c723e */ /* 0x000fc400000010ff */
[----:B------:R-:W-:Y:S01]  /*53b0*/  F2FP.BF16.F32.PACK_AB R141, R55, R54 ;  /* 0x00000036378d723e */ /* 0x000fe200000010ff */
[----:B------:R-:W0:Y:S01]  /*53c0*/  LDS.128 R60, [R2] ;  /* 0x00000000023c7984 */ /* 0x000e220000000c00 */
[----:B------:R-:W-:Y:S02]  /*53d0*/  F2FP.BF16.F32.PACK_AB R20, R21, R20 ;  /* 0x000000141514723e */ /* 0x000fe400000010ff */
[----:B------:R-:W-:Y:S01]  /*53e0*/  F2FP.BF16.F32.PACK_AB R84, R85, R84 ;  /* 0x000000545554723e */ /* 0x000fe200000010ff */
[----:B------:R-:W1:Y:S01]  /*53f0*/  LDS.128 R56, [R2+0x1000] ;  /* 0x0010000002387984 */ /* 0x000e620000000c00 */
[----:B------:R-:W-:Y:S02]  /*5400*/  F2FP.BF16.F32.PACK_AB R21, R23, R22 ;  /* 0x000000161715723e */ /* 0x000fe400000010ff */
[----:B------:R-:W-:Y:S01]  /*5410*/  F2FP.BF16.F32.PACK_AB R85, R87, R86 ;  /* 0x000000565755723e */ /* 0x000fe200000010ff */
[----:B------:R-:W-:Y:S01]  /*5420*/  BAR.SYNC.DEFER_BLOCKING 0x0 ;  /* 0x0000000000007b1d */ /* 0x000fe20000010000 */
[----:B------:R-:W-:-:S02]  /*5430*/  F2FP.BF16.F32.PACK_AB R22, R25, R24 ;  /* 0x000000181916723e */ /* 0x000fc400000010ff */
[----:B------:R-:W-:Y:S02]  /*5440*/  F2FP.BF16.F32.PACK_AB R23, R27, R26 ;  /* 0x0000001a1b17723e */ /* 0x000fe400000010ff */
[----:B------:R-:W-:Y:S02]  /*5450*/  F2FP.BF16.F32.PACK_AB R86, R89, R88 ;  /* 0x000000585956723e */ /* 0x000fe400000010ff */
[----:B------:R-:W-:Y:S02]  /*5460*/  F2FP.BF16.F32.PACK_AB R87, R91, R90 ;  /* 0x0000005a5b57723e */ /* 0x000fe400000010ff */
[----:B------:R-:W-:Y:S02]  /*5470*/  F2FP.BF16.F32.PACK_AB R16, R37, R36 ;  /* 0x000000242510723e */ /* 0x000fe400000010ff */
[----:B------:R-:W-:Y:S02]  /*5480*/  F2FP.BF16.F32.PACK_AB R17, R39, R38 ;  /* 0x000000262711723e */ /* 0x000fe400000010ff */
[----:B------:R-:W-:-:S02]  /*5490*/  F2FP.BF16.F32.PACK_AB R18, R41, R40 ;  /* 0x000000282912723e */ /* 0x000fc400000010ff */
[----:B------:R-:W-:Y:S02]  /*54a0*/  F2FP.BF16.F32.PACK_AB R19, R43, R42 ;  /* 0x0000002a2b13723e */ /* 0x000fe400000010ff */
[----:B------:R-:W-:Y:S02]  /*54b0*/  F2FP.BF16.F32.PACK_AB R92, R93, R92 ;  /* 0x0000005c5d5c723e */ /* 0x000fe400000010ff */
[----:B------:R-:W-:Y:S02]  /*54c0*/  F2FP.BF16.F32.PACK_AB R93, R95, R94 ;  /* 0x0000005e5f5d723e */ /* 0x000fe400000010ff */
[----:B------:R-:W-:Y:S02]  /*54d0*/  F2FP.BF16.F32.PACK_AB R8, R29, R28 ;  /* 0x0000001c1d08723e */ /* 0x000fe400000010ff */
[----:B------:R-:W-:Y:S01]  /*54e0*/  F2FP.BF16.F32.PACK_AB R9, R31, R30 ;  /* 0x0000001e1f09723e */ /* 0x000fe200000010ff */
[----:B------:R-:W-:Y:S01]  /*54f0*/  STS.128 [R132], R12 ;  /* 0x0000000c84007388 */ /* 0x000fe20000000c00 */
[----:B------:R-:W-:-:S02]  /*5500*/  F2FP.BF16.F32.PACK_AB R10, R33, R32 ;  /* 0x00000020210a723e */ /* 0x000fc400000010ff */
[----:B------:R-:W-:Y:S01]  /*5510*/  F2FP.BF16.F32.PACK_AB R11, R35, R34 ;  /* 0x00000022230b723e */ /* 0x000fe200000010ff */
[----:B------:R-:W-:Y:S01]  /*5520*/  STS.128 [R132+0x800], R76 ;  /* 0x0008004c84007388 */ /* 0x000fe20000000c00 */
[----:B------:R-:W-:Y:S02]  /*5530*/  F2FP.BF16.F32.PACK_AB R94, R97, R96 ;  /* 0x00000060615e723e */ /* 0x000fe400000010ff */
[----:B------:R-:W-:Y:S01]  /*5540*/  F2FP.BF16.F32.PACK_AB R95, R99, R98 ;  /* 0x00000062635f723e */ /* 0x000fe200000010ff */
[----:B------:R-:W-:Y:S01]  /*5550*/  BAR.SYNC.DEFER_BLOCKING 0x0 ;  /* 0x0000000000007b1d */ /* 0x000fe20000010000 */
[----:B------:R-:W-:Y:S02]  /*5560*/  F2FP.BF16.F32.PACK_AB R100, R101, R100 ;  /* 0x000000646564723e */ /* 0x000fe400000010ff */
[----:B------:R-:W-:Y:S02]  /*5570*/  F2FP.BF16.F32.PACK_AB R101, R103, R102 ;  /* 0x000000666765723e */ /* 0x000fe400000010ff */
[----:B------:R-:W-:-:S02]  /*5580*/  F2FP.BF16.F32.PACK_AB R102, R105, R104 ;  /* 0x000000686966723e */ /* 0x000fc400000010ff */
[----:B------:R-:W-:Y:S02]  /*5590*/  F2FP.BF16.F32.PACK_AB R103, R107, R106 ;  /* 0x0000006a6b67723e */ /* 0x000fe400000010ff */
[----:B------:R-:W-:Y:S02]  /*55a0*/  F2FP.BF16.F32.PACK_AB R108, R109, R108 ;  /* 0x0000006c6d6c723e */ /* 0x000fe400000010ff */
[----:B------:R-:W-:Y:S02]  /*55b0*/  F2FP.BF16.F32.PACK_AB R109, R111, R110 ;  /* 0x0000006e6f6d723e */ /* 0x000fe400000010ff */
[----:B------:R-:W-:Y:S02]  /*55c0*/  F2FP.BF16.F32.PACK_AB R136, R45, R44 ;  /* 0x0000002c2d88723e */ /* 0x000fe400000010ff */
[----:B------:R-:W-:Y:S02]  /*55d0*/  F2FP.BF16.F32.PACK_AB R137, R47, R46 ;  /* 0x0000002e2f89723e */ /* 0x000fe400000010ff */
[----:B------:R-:W-:Y:S01]  /*55e0*/  F2FP.BF16.F32.PACK_AB R110, R113, R112 ;  /* 0x00000070716e723e */ /* 0x000fe200000010ff */
[----:B------:R-:W3:Y:S01]  /*55f0*/  LDC R47, c[0x0][0x3b4] ;  /* 0x0000ed00ff2f7b82 */ /* 0x000ee20000000800 */
[----:B------:R-:W-:-:S02]  /*5600*/  F2FP.BF16.F32.PACK_AB R111, R115, R114 ;  /* 0x00000072736f723e */ /* 0x000fc400000010ff */
[----:B------:R-:W-:Y:S02]  /*5610*/  F2FP.BF16.F32.PACK_AB R116, R117, R116 ;  /* 0x000000747574723e */ /* 0x000fe400000010ff */
[----:B------:R-:W-:Y:S01]  /*5620*/  F2FP.BF16.F32.PACK_AB R117, R119, R118 ;  /* 0x000000767775723e */ /* 0x000fe200000010ff */
[----:B------:R-:W-:Y:S01]  /*5630*/  LDS.128 R52, [R2] ;  /* 0x0000000002347984 */ /* 0x000fe20000000c00 */
[----:B------:R-:W-:Y:S02]  /*5640*/  F2FP.BF16.F32.PACK_AB R118, R121, R120 ;  /* 0x000000787976723e */ /* 0x000fe400000010ff */
[----:B------:R-:W-:Y:S01]  /*5650*/  F2FP.BF16.F32.PACK_AB R119, R123, R122 ;  /* 0x0000007a7b77723e */ /* 0x000fe200000010ff */
[----:B------:R-:W4:Y:S01]  /*5660*/  LDS.128 R48, [R2+0x1000] ;  /* 0x0010000002307984 */ /* 0x000f220000000c00 */
[----:B------:R-:W-:Y:S02]  /*5670*/  F2FP.BF16.F32.PACK_AB R124, R125, R124 ;  /* 0x0000007c7d7c723e */ /* 0x000fe400000010ff */
[----:B------:R-:W-:Y:S01]  /*5680*/  F2FP.BF16.F32.PACK_AB R125, R127, R126 ;  /* 0x0000007e7f7d723e */ /* 0x000fe200000010ff */
[----:B------:R-:W-:Y:S01]  /*5690*/  BAR.SYNC.DEFER_BLOCKING 0x0 ;  /* 0x0000000000007b1d */ /* 0x000fe20000010000 */
[----:B------:R-:W-:-:S02]  /*56a0*/  F2FP.BF16.F32.PACK_AB R146, R65, R64 ;  /* 0x000000404192723e */ /* 0x000fc400000010ff */
[----:B------:R-:W-:Y:S01]  /*56b0*/  F2FP.BF16.F32.PACK_AB R147, R67, R66 ;  /* 0x000000424393723e */ /* 0x000fe200000010ff */
[----:B------:R-:W-:Y:S01]  /*56c0*/  VIADD R66, R3, 0x4 ;  /* 0x0000000403427836 */ /* 0x000fe20000000000 */
[----:B------:R-:W-:Y:S01]  /*56d0*/  F2FP.BF16.F32.PACK_AB R126, R129, R128 ;  /* 0x00000080817e723e */ /* 0x000fe200000010ff */
[----:B--2---:R-:W-:Y:S01]  /*56e0*/  IMAD R67, R3, UR9, RZ ;  /* 0x0000000903437c24 */ /* 0x004fe2000f8e02ff */
[----:B------:R-:W-:Y:S01]  /*56f0*/  F2FP.BF16.F32.PACK_AB R127, R131, R130 ;  /* 0x00000082837f723e */ /* 0x000fe200000010ff */
[----:B---3--:R-:W-:Y:S02]  /*5700*/  IMAD R46, R0, R47, RZ ;  /* 0x0000002f002e7224 */ /* 0x008fe400078e02ff */
[----:B------:R-:W-:Y:S02]  /*5710*/  VIADD R71, R67, UR9 ;  /* 0x0000000943477c36 */ /* 0x000fe40008000000 */
[----:B------:R-:W-:Y:S01]  /*5720*/  IMAD R47, R47, 0x100, R46 ;  /* 0x000001002f2f7824 */ /* 0x000fe200078e022e */
[----:B------:R-:W-:Y:S01]  /*5730*/  LEA R44, P2, R46, UR4, 0x1 ;  /* 0x000000042e2c7c11 */ /* 0x000fe2000f8408ff */
[----:B------:R-:W-:-:S03]  /*5740*/  VIADD R75, R71, UR9 ;  /* 0x00000009474b7c36 */ /* 0x000fc60008000000 */
[----:B------:R-:W-:Y:S02]  /*5750*/  LEA.HI.X.SX32 R45, R46, UR5, 0x1, P2 ;  /* 0x000000052e2d7c11 */ /* 0x000fe400090f0eff */
[C---:B------:R-:W-:Y:S01]  /*5760*/  LEA R46, P2, R47.reuse, UR4, 0x1 ;  /* 0x000000042f2e7c11 */ /* 0x040fe2000f8408ff */
[----:B------:R-:W-:Y:S03]  /*5770*/  STS.128 [R132], R20 ;  /* 0x0000001484007388 */ /* 0x000fe60000000c00 */
[----:B------:R-:W-:Y:S01]  /*5780*/  LEA.HI.X.SX32 R47, R47, UR5, 0x1, P2 ;  /* 0x000000052f2f7c11 */ /* 0x000fe200090f0eff */
[C---:B------:R-:W-:Y:S01]  /*5790*/  IMAD.WIDE R64, R67.reuse, 0x2, R44 ;  /* 0x0000000243407825 */ /* 0x040fe200078e022c */
[----:B------:R-:W-:Y:S01]  /*57a0*/  ISETP.GE.AND P2, PT, R66, UR7, PT ;  /* 0x0000000742007c0c */ /* 0x000fe2000bf46270 */
[----:B------:R-:W-:Y:S02]  /*57b0*/  STS.128 [R132+0x800], R84 ;  /* 0x0008005484007388 */ /* 0x000fe40000000c00 */
[--C-:B------:R-:W-:Y:S01]  /*57c0*/  IMAD.WIDE R66, R67, 0x2, R46.reuse ;  /* 0x0000000243427825 */ /* 0x100fe200078e022e */
[----:B------:R-:W-:Y:S03]  /*57d0*/  BAR.SYNC.DEFER_BLOCKING 0x0 ;  /* 0x0000000000007b1d */ /* 0x000fe60000010000 */
[----:B------:R-:W-:-:S03]  /*57e0*/  IMAD.WIDE R72, R75, 0x2, R46 ;  /* 0x000000024b487825 */ /* 0x000fc600078e022e */
[----:B------:R-:W2:Y:S04]  /*57f0*/  LDS.128 R40, [R2] ;  /* 0x0000000002287984 */ /* 0x000ea80000000c00 */
[----:B------:R-:W3:Y:S01]  /*5800*/  LDS.128 R36, [R2+0x1000] ;  /* 0x0010000002247984 */ /* 0x000ee20000000c00 */
[----:B------:R-:W-:Y:S06]  /*5810*/  BAR.SYNC.DEFER_BLOCKING 0x0 ;  /* 0x0000000000007b1d */ /* 0x000fec0000010000 */
[----:B------:R-:W-:Y:S04]  /*5820*/  STS.128 [R132], R8 ;  /* 0x0000000884007388 */ /* 0x000fe80000000c00 */
[----:B------:R-:W-:Y:S01]  /*5830*/  STS.128 [R132+0x800], R92 ;  /* 0x0008005c84007388 */ /* 0x000fe20000000c00 */
[----:B------:R-:W-:Y:S06]  /*5840*/  BAR.SYNC.DEFER_BLOCKING 0x0 ;  /* 0x0000000000007b1d */ /* 0x000fec0000010000 */
[----:B------:R-:W-:Y:S04]  /*5850*/  LDS.128 R32, [R2] ;  /* 0x0000000002207984 */ /* 0x000fe80000000c00 */
[----:B------:R-:W5:Y:S01]  /*5860*/  LDS.128 R28, [R2+0x1000] ;  /* 0x00100000021c7984 */ /* 0x000f620000000c00 */
[----:B------:R-:W-:Y:S06]  /*5870*/  BAR.SYNC.DEFER_BLOCKING 0x0 ;  /* 0x0000000000007b1d */ /* 0x000fec0000010000 */
[----:B------:R-:W-:Y:S04]  /*5880*/  STS.128 [R132], R16 ;  /* 0x0000001084007388 */ /* 0x000fe80000000c00 */
[----:B------:R-:W-:Y:S01]  /*5890*/  STS.128 [R132+0x800], R100 ;  /* 0x0008006484007388 */ /* 0x000fe20000000c00 */
[----:B------:R-:W-:Y:S06]  /*58a0*/  BAR.SYNC.DEFER_BLOCKING 0x0 ;  /* 0x0000000000007b1d */ /* 0x000fec0000010000 */
[----:B------:R-:W0:Y:S04]  /*58b0*/  LDS.128 R24, [R2] ;  /* 0x0000000002187984 */ /* 0x000e280000000c00 */
[----:B------:R-:W0:Y:S01]  /*58c0*/  LDS.128 R20, [R2+0x1000] ;  /* 0x0010000002147984 */ /* 0x000e220000000c00 */
[----:B------:R-:W-:Y:S06]  /*58d0*/  BAR.SYNC.DEFER_BLOCKING 0x0 ;  /* 0x0000000000007b1d */ /* 0x000fec0000010000 */
[----:B------:R-:W-:Y:S04]  /*58e0*/  STS.128 [R132], R136 ;  /* 0x0000008884007388 */ /* 0x000fe80000000c00 */
[----:B------:R-:W-:Y:S01]  /*58f0*/  STS.128 [R132+0x800], R108 ;  /* 0x0008006c84007388 */ /* 0x000fe20000000c00 */
[----:B------:R-:W-:Y:S06]  /*5900*/  BAR.SYNC.DEFER_BLOCKING 0x0 ;  /* 0x0000000000007b1d */ /* 0x000fec0000010000 */
[----:B------:R-:W2:Y:S04]  /*5910*/  LDS.128 R16, [R2] ;  /* 0x0000000002107984 */ /* 0x000ea80000000c00 */
[----:B------:R-:W2:Y:S01]  /*5920*/  LDS.128 R12, [R2+0x1000] ;  /* 0x00100000020c7984 */ /* 0x000ea20000000c00 */
        /* <DEDUP_REMOVED lines=10> */
[----:B0-----:R0:W-:Y:S01]  /*59d0*/  @P1 STG.E.U16 desc[UR22][R64.64], R60 ;  /* 0x0000003c40001986 */ /* 0x0011e2000c101516 */
[----:B------:R-:W-:Y:S01]  /*59e0*/  ISETP.GE.AND P1, PT, R68, UR7, PT ;  /* 0x0000000744007c0c */ /* 0x000fe2000bf26270 */
[----:B------:R-:W-:-:S02]  /*59f0*/  IMAD.WIDE R68, R71, 0x2, R44 ;  /* 0x0000000247447825 */ /* 0x000fc400078e022c */
[----:B-1----:R1:W-:Y:S01]  /*5a00*/  @P4 STG.E.U16 desc[UR22][R66.64], R56 ;  /* 0x0000003842004986 */ /* 0x0023e2000c101516 */
[----:B------:R-:W-:Y:S02]  /*5a10*/  ISETP.LT.AND P4, PT, R0, UR6, !P3 ;  /* 0x0000000600007c0c */ /* 0x000fe4000df81270 */
[----:B------:R-:W-:Y:S02]  /*5a20*/  ISETP.LT.AND P3, PT, R133, UR6, !P3 ;  /* 0x0000000685007c0c */ /* 0x000fe4000df61270 */
[----:B0-----:R-:W-:Y:S01]  /*5a30*/  PRMT R65, R60, 0x7632, R65 ;  /* 0x000076323c417816 */ /* 0x001fe20000000041 */
[----:B------:R-:W-:Y:S01]  /*5a40*/  VIADD R60, R3, 0x7 ;  /* 0x00000007033c7836 */ /* 0x000fe20000000000 */
[----:B-1----:R-:W-:-:S03]  /*5a50*/  PRMT R67, R56, 0x7632, R67 ;  /* 0x0000763238437816 */ /* 0x002fc60000000043 */
[----:B------:R0:W-:Y:S01]  /*5a60*/  @P6 STG.E.U16 desc[UR22][R68.64], R65 ;  /* 0x0000004144006986 */ /* 0x0001e2000c101516 */
[----:B------:R-:W-:Y:S01]  /*5a70*/  ISETP.GE.AND P6, PT, R74, UR7, PT ;  /* 0x000000074a007c0c */ /* 0x000fe2000bfc6270 */
[----:B0-----:R-:W-:-:S04]  /*5a80*/  IMAD.WIDE R64, R71, 0x2, R46 ;  /* 0x0000000247407825 */ /* 0x001fc800078e022e */
[C-C-:B------:R-:W-:Y:S01]  /*5a90*/  IMAD.WIDE R70, R75.reuse, 0x2, R44.reuse ;  /* 0x000000024b467825 */ /* 0x140fe200078e022c */
[----:B------:R0:W-:Y:S01]  /*5aa0*/  @P5 STG.E.U16 desc[UR22][R64.64], R67 ;  /* 0x0000004340005986 */ /* 0x0001e2000c101516 */
[----:B------:R-:W-:Y:S02]  /*5ab0*/  ISETP.GE.AND P5, PT, R60, UR7, PT ;  /* 0x000000073c007c0c */ /* 0x000fe4000bfa6270 */
[----:B------:R-:W-:Y:S01]  /*5ac0*/  VIADD R75, R75, UR9 ;  /* 0x000000094b4b7c36 */ /* 0x000fe20008000000 */
[----:B------:R1:W-:Y:S01]  /*5ad0*/  @P4 STG.E.U16 desc[UR22][R70.64], R61 ;  /* 0x0000003d46004986 */ /* 0x0003e2000c101516 */
[C---:B------:R-:W-:Y:S01]  /*5ae0*/  ISETP.LT.AND P4, PT, R0.reuse, UR6, !P2 ;  /* 0x0000000600007c0c */ /* 0x040fe2000d781270 */
[----:B------:R-:W-:Y:S01]  /*5af0*/  VIADD R68, R3, 0x8 ;  /* 0x0000000803447836 */ /* 0x000fe20000000000 */
[----:B------:R-:W-:Y:S01]  /*5b00*/  ISETP.LT.AND P2, PT, R133, UR6, !P2 ;  /* 0x0000000685007c0c */ /* 0x000fe2000d741270 */
[----:B------:R2:W-:Y:S01]  /*5b10*/  @P3 STG.E.U16 desc[UR22][R72.64], R57 ;  /* 0x0000003948003986 */ /* 0x0005e2000c101516 */
[----:B------:R-:W-:Y:S01]  /*5b20*/  ISETP.LT.AND P3, PT, R0, UR6, !P0 ;  /* 0x0000000600007c0c */ /* 0x000fe2000c761270 */
[----:B------:R-:W-:Y:S01]  /*5b30*/  VIADD R69, R75, UR9 ;  /* 0x000000094b457c36 */ /* 0x000fe20008000000 */
[----:B------:R-:W-:Y:S01]  /*5b40*/  ISETP.LT.AND P0, PT, R133, UR6, !P0 ;  /* 0x0000000685007c0c */ /* 0x000fe2000c701270 */
[----:B0-----:R-:W-:Y:S01]  /*5b50*/  IMAD.WIDE R64, R75, 0x2, R44 ;  /* 0x000000024b407825 */ /* 0x001fe200078e022c */
[----:B-1----:R-:W-:-:S03]  /*5b60*/  PRMT R71, R61, 0x7632, R71 ;  /* 0x000076323d477816 */ /* 0x002fc60000000047 */
[----:B------:R-:W-:Y:S01]  /*5b70*/  IMAD.WIDE R60, R69, 0x2, R44 ;  /* 0x00000002453c7825 */ /* 0x000fe200078e022c */
[----:B--2---:R-:W-:-:S03]  /*5b80*/  PRMT R73, R57, 0x7632, R73 ;  /* 0x0000763239497816 */ /* 0x004fc60000000049 */
[--C-:B------:R-:W-:Y:S02]  /*5b90*/  IMAD.WIDE R56, R75, 0x2, R46.reuse ;  /* 0x000000024b387825 */ /* 0x100fe400078e022e */
[----:B------:R0:W-:Y:S01]  /*5ba0*/  @P3 STG.E.U16 desc[UR22][R64.64], R71 ;  /* 0x0000004740003986 */ /* 0x0001e2000c101516 */
[----:B------:R-:W-:Y:S01]  /*5bb0*/  ISETP.GE.AND P3, PT, R68, UR7, PT ;  /* 0x0000000744007c0c */ /* 0x000fe2000bf66270 */
[C---:B------:R-:W-:Y:S02]  /*5bc0*/  IMAD.WIDE R66, R69.reuse, 0x2, R46 ;  /* 0x0000000245427825 */ /* 0x040fe400078e022e */
[----:B------:R1:W-:Y:S01]  /*5bd0*/  @P0 STG.E.U16 desc[UR22][R56.64], R73 ;  /* 0x0000004938000986 */ /* 0x0003e2000c101516 */
[C---:B------:R-:W-:Y:S01]  /*5be0*/  ISETP.LT.AND P0, PT, R0.reuse, UR6, !P6 ;  /* 0x0000000600007c0c */ /* 0x040fe2000f701270 */
[----:B------:R-:W-:Y:S02]  /*5bf0*/  VIADD R69, R69, UR9 ;  /* 0x0000000945457c36 */ /* 0x000fe40008000000 */
[----:B------:R2:W-:Y:S01]  /*5c00*/  @P4 STG.E.U16 desc[UR22][R60.64], R62 ;  /* 0x0000003e3c004986 */ /* 0x0005e2000c101516 */
[----:B------:R-:W-:Y:S01]  /*5c10*/  ISETP.LT.AND P4, PT, R0, UR6, !P1 ;  /* 0x0000000600007c0c */ /* 0x000fe2000cf81270 */
[----:B------:R-:W-:Y:S01]  /*5c20*/  VIADD R68, R3, 0x9 ;  /* 0x0000000903447836 */ /* 0x000fe20000000000 */
[----:B------:R-:W-:Y:S01]  /*5c30*/  ISETP.LT.AND P1, PT, R133, UR6, !P1 ;  /* 0x0000000685007c0c */ /* 0x000fe2000cf21270 */
[----:B------:R3:W-:Y:S01]  /*5c40*/  @P2 STG.E.U16 desc[UR22][R66.64], R58 ;  /* 0x0000003a42002986 */ /* 0x0007e2000c101516 */
[----:B0-----:R-:W-:Y:S01]  /*5c50*/  PRMT R65, R62, 0x7632, R65 ;  /* 0x000076323e417816 */ /* 0x001fe20000000041 */
[----:B------:R-:W-:Y:S01]  /*5c60*/  VIADD R64, R3, 0xa ;  /* 0x0000000a03407836 */ /* 0x000fe20000000000 */
[----:B------:R-:W-:Y:S01]  /*5c70*/  ISETP.LT.AND P6, PT, R133, UR6, !P6 ;  /* 0x0000000685007c0c */ /* 0x000fe2000f7c1270 */
[----:B-1----:R-:W-:Y:S01]  /*5c80*/  IMAD.WIDE R56, R69, 0x2, R44 ;  /* 0x0000000245387825 */ /* 0x002fe200078e022c */
[----:B------:R-:W-:-:S03]  /*5c90*/  ISETP.GE.AND P2, PT, R68, UR7, PT ;  /* 0x0000000744007c0c */ /* 0x000fc6000bf46270 */
[C---:B--2---:R-:W-:Y:S02]  /*5ca0*/  IMAD.WIDE R60, R69.reuse, 0x2, R46 ;  /* 0x00000002453c7825 */ /* 0x044fe400078e022e */
[----:B------:R0:W-:Y:S01]  /*5cb0*/  @P4 STG.E.U16 desc[UR22][R56.64], R65 ;  /* 0x0000004138004986 */ /* 0x0001e2000c101516 */
[----:B------:R-:W-:Y:S01]  /*5cc0*/  ISETP.GE.AND P4, PT, R64, UR7, PT ;  /* 0x0000000740007c0c */ /* 0x000fe2000bf86270 */
[----:B------:R-:W-:Y:S01]  /*5cd0*/  VIADD R71, R69, UR9 ;  /* 0x0000000945477c36 */ /* 0x000fe20008000000 */
[----:B---3--:R-:W-:Y:S01]  /*5ce0*/  PRMT R67, R58, 0x7632, R67 ;  /* 0x000076323a437816 */ /* 0x008fe20000000043 */
[----:B------:R-:W-:-:S04]  /*5cf0*/  VIADD R58, R3, 0xb ;  /* 0x0000000b033a7836 */ /* 0x000fc80000000000 */
[----:B------:R1:W-:Y:S01]  /*5d00*/  @P1 STG.E.U16 desc[UR22][R60.64], R67 ;  /* 0x000000433c001986 */ /* 0x0003e2000c101516 */
[----:B------:R-:W-:Y:S02]  /*5d10*/  ISETP.LT.AND P1, PT, R0, UR6, !P5 ;  /* 0x0000000600007c0c */ /* 0x000fe4000ef21270 */
[----:B------:R-:W-:Y:S01]  /*5d20*/  ISETP.LT.AND P5, PT, R133, UR6, !P5 ;  /* 0x0000000685007c0c */ /* 0x000fe2000efa1270 */
[----:B0-----:R-:W-:-:S05]  /*5d30*/  IMAD.WIDE R64, R71, 0x2, R44 ;  /* 0x0000000247407825 */ /* 0x001fca00078e022c */
[----:B------:R0:W-:Y:S01]  /*5d40*/  @P0 STG.E.U16 desc[UR22][R64.64], R63 ;  /* 0x0000003f40000986 */ /* 0x0001e2000c101516 */
[----:B------:R-:W-:Y:S01]  /*5d50*/  ISETP.GE.AND P0, PT, R58, UR7, PT ;  /* 0x000000073a007c0c */ /* 0x000fe2000bf06270 */
[----:B-1----:R-:W-:Y:S01]  /*5d60*/  IMAD.WIDE R66, R71, 0x2, R46 ;  /* 0x0000000247427825 */ /* 0x002fe200078e022e */
[----:B------:R-:W-:-:S03]  /*5d70*/  PRMT R61, R63, 0x7632, R61 ;  /* 0x000076323f3d7816 */ /* 0x000fc6000000003d */
[----:B------:R-:W-:Y:S01]  /*5d80*/  VIADD R71, R71, UR9 ;  /* 0x0000000947477c36 */ /* 0x000fe20008000000 */
[----:B------:R1:W-:Y:S01]  /*5d90*/  @P6 STG.E.U16 desc[UR22][R66.64], R59 ;  /* 0x0000003b42006986 */ /* 0x0003e2000c101516 */
[----:B------:R-:W-:Y:S02]  /*5da0*/  ISETP.LT.AND P6, PT, R0, UR6, !P3 ;  /* 0x0000000600007c0c */ /* 0x000fe4000dfc1270 */
[----:B------:R-:W-:Y:S01]  /*5db0*/  IMAD.WIDE R56, R71, 0x2, R44 ;  /* 0x0000000247387825 */ /* 0x000fe200078e022c */
[----:B------:R-:W-:-:S03]  /*5dc0*/  ISETP.LT.AND P3, PT, R133, UR6, !P3 ;  /* 0x0000000685007c0c */ /* 0x000fc6000df61270 */
[----:B------:R-:W-:Y:S01]  /*5dd0*/  VIADD R69, R71, UR9 ;  /* 0x0000000947457c36 */ /* 0x000fe20008000000 */
[----:B------:R2:W-:Y:S01]  /*5de0*/  @P1 STG.E.U16 desc[UR22][R56.64], R61 ;  /* 0x0000003d38001986 */ /* 0x0005e2000c101516 */
[----:B0-----:R-:W-:Y:S02]  /*5df0*/  VIADD R65, R3, 0xc ;  /* 0x0000000c03417836 */ /* 0x001fe40000000000 */
[----:B------:R-:W-:Y:S01]  /*5e00*/  IMAD.WIDE R62, R69, 0x2, R46 ;  /* 0x00000002453e7825 */ /* 0x000fe200078e022e */
[----:B-1----:R-:W-:Y:S02]  /*5e10*/  PRMT R67, R59, 0x7632, R67 ;  /* 0x000076323b437816 */ /* 0x002fe40000000043 */
[----:B------:R-:W-:Y:S01]  /*5e20*/  ISETP.GE.AND P1, PT, R65, UR7, PT ;  /* 0x0000000741007c0c */ /* 0x000fe2000bf26270 */
[----:B------:R-:W-:Y:S01]  /*5e30*/  IMAD.WIDE R58, R69, 0x2, R44 ;  /* 0x00000002453a7825 */ /* 0x000fe200078e022c */
[----:B----4-:R-:W-:-:S03]  /*5e40*/  PRMT R66, R48, 0x7632, R66 ;  /* 0x0000763230427816 */ /* 0x010fc60000000042 */
[----:B------:R-:W-:Y:S02]  /*5e50*/  VIADD R64, R3, 0xd ;  /* 0x0000000d03407836 */ /* 0x000fe40000000000 */
[----:B--2---:R-:W-:-:S04]  /*5e60*/  IMAD.WIDE R60, R71, 0x2, R46 ;  /* 0x00000002473c7825 */ /* 0x004fc800078e022e */
[----:B------:R-:W-:Y:S01]  /*5e70*/  VIADD R69, R69, UR9 ;  /* 0x0000000945457c36 */ /* 0x000fe20008000000 */
[----:B------:R0:W-:Y:S01]  /*5e80*/  @P5 STG.E.U16 desc[UR22][R60.64], R67 ;  /* 0x000000433c005986 */ /* 0x0001e2000c101516 */
[----:B------:R-:W-:Y:S02]  /*5e90*/  ISETP.GE.AND P5, PT, R64, UR7, PT ;  /* 0x0000000740007c0c */ /* 0x000fe4000bfa6270 */
[C---:B------:R-:W-:Y:S01]  /*5ea0*/  VIADD R65, R69.reuse, UR9 ;  /* 0x0000000945417c36 */ /* 0x040fe20008000000 */
[----:B------:R1:W-:Y:S01]  /*5eb0*/  @P6 STG.E.U16 desc[UR22][R58.64], R52 ;  /* 0x000000343a006986 */ /* 0x0003e2000c101516 */
[C---:B------:R-:W-:Y:S01]  /*5ec0*/  ISETP.LT.AND P6, PT, R0.reuse, UR6, !P4 ;  /* 0x0000000600007c0c */ /* 0x040fe2000e7c1270 */
[----:B------:R-:W-:Y:S01]  /*5ed0*/  IMAD.WIDE R56, R69, 0x2, R44 ;  /* 0x0000000245387825 */ /* 0x000fe200078e022c */
[----:B------:R-:W-:Y:S01]  /*5ee0*/  ISETP.LT.AND P4, PT, R133, UR6, !P4 ;  /* 0x0000000685007c0c */ /* 0x000fe2000e781270 */
[----:B------:R2:W-:Y:S01]  /*5ef0*/  @P3 STG.E.U16 desc[UR22][R62.64], R48 ;  /* 0x000000303e003986 */ /* 0x0005e2000c101516 */
[----:B------:R-:W-:-:S02]  /*5f00*/  ISETP.LT.AND P3, PT, R0, UR6, !P2 ;  /* 0x0000000600007c0c */ /* 0x000fc4000d761270 */
[----:B------:R-:W-:Y:S01]  /*5f10*/  ISETP.LT.AND P2, PT, R133, UR6, !P2 ;  /* 0x0000000685007c0c */ /* 0x000fe2000d741270 */
[----:B0-----:R-:W-:Y:S01]  /*5f20*/  IMAD.WIDE R60, R65, 0x2, R44 ;  /* 0x00000002413c7825 */ /* 0x001fe200078e022c */
[----:B------:R-:W-:-:S03]  /*5f30*/  PRMT R64, R52, 0x7632, R64 ;  /* 0x0000763234407816 */ /* 0x000fc60000000040 */
[----:B-1----:R-:W-:-:S04]  /*5f40*/  IMAD.WIDE R58, R69, 0x2, R46 ;  /* 0x00000002453a7825 */ /* 0x002fc800078e022e */
[----:B--2---:R-:W-:Y:S02]  /*5f50*/  IMAD.WIDE R62, R65, 0x2, R46 ;  /* 0x00000002413e7825 */ /* 0x004fe400078e022e */
[----:B------:R0:W-:Y:S02]  /*5f60*/  @P3 STG.E.U16 desc[UR22][R56.64], R64 ;  /* 0x0000004038003986 */ /* 0x0001e4000c101516 */
[----:B------:R-:W-:Y:S02]  /*5f70*/  VIADD R52, R3, 0xe ;  /* 0x0000000e03347836 */ /* 0x000fe40000000000 */
[----:B------:R1:W-:Y:S01]  /*5f80*/  @P2 STG.E.U16 desc[UR22][R58.64], R66 ;  /* 0x000000423a002986 */ /* 0x0003e2000c101516 */
[----:B------:R-:W-:Y:S02]  /*5f90*/  VIADD R65, R65, UR9 ;  /* 0x0000000941417c36 */ /* 0x000fe40008000000 */
[----:B------:R-:W-:Y:S01]  /*5fa0*/  ISETP.GE.AND P3, PT, R52, UR7, PT ;  /* 0x0000000734007c0c */ /* 0x000fe2000bf66270 */
[----:B------:R2:W-:Y:S01]  /*5fb0*/  @P6 STG.E.U16 desc[UR22][R60.64], R53 ;  /* 0x000000353c006986 */ /* 0x0005e2000c101516 */
[C---:B------:R-:W-:Y:S01]  /*5fc0*/  ISETP.LT.AND P6, PT, R0.reuse, UR6, !P1 ;  /* 0x0000000600007c0c */ /* 0x040fe2000cfc1270 */
[----:B------:R-:W-:Y:S01]  /*5fd0*/  VIADD R67, R65, UR9 ;  /* 0x0000000941437c36 */ /* 0x000fe20008000000 */
[----:B------:R-:W-:Y:S01]  /*5fe0*/  ISETP.LT.AND P1, PT, R133, UR6, !P1 ;  /* 0x0000000685007c0c */ /* 0x000fe2000cf21270 */
[----:B------:R3:W-:Y:S01]  /*5ff0*/  @P4 STG.E.U16 desc[UR22][R62.64], R49 ;  /* 0x000000313e004986 */ /* 0x0007e2000c101516 */
[----:B------:R-:W-:Y:S01]  /*6000*/  ISETP.LT.AND P4, PT, R0, UR6, !P0 ;  /* 0x0000000600007c0c */ /* 0x000fe2000c781270 */
[----:B0-----:R-:W-:Y:S01]  /*6010*/  VIADD R56, R3, 0xf ;  /* 0x0000000f03387836 */ /* 0x001fe20000000000 */
[----:B------:R-:W-:Y:S01]  /*6020*/  ISETP.LT.AND P0, PT, R133, UR6, !P0 ;  /* 0x0000000685007c0c */ /* 0x000fe2000c701270 */
[----:B------:R-:W-:Y:S01]  /*6030*/  VIADD R64, R3, 0x10 ;  /* 0x0000001003407836 */ /* 0x000fe20000000000 */
[----:B-1----:R-:W-:-:S02]  /*6040*/  PRMT R59, R53, 0x7632, R59 ;  /* 0x00007632353b7816 */ /* 0x002fc4000000003b */
[----:B------:R-:W-:Y:S01]  /*6050*/  ISETP.GE.AND P2, PT, R56, UR7, PT ;  /* 0x0000000738007c0c */ /* 0x000fe2000bf46270 */
[----:B--2---:R-:W-:Y:S01]  /*6060*/  IMAD.WIDE R52, R65, 0x2, R44 ;  /* 0x0000000241347825 */ /* 0x004fe200078e022c */
[----:B------:R-:W-:-:S03]  /*6070*/  PRMT R61, R49, 0x7632, R61 ;  /* 0x00007632313d7816 */ /* 0x000fc6000000003d */
[----:B---3--:R-:W-:Y:S02]  /*6080*/  IMAD.WIDE R48, R65, 0x2, R46 ;  /* 0x0000000241307825 */ /* 0x008fe400078e022e */
[----:B------:R0:W-:Y:S01]  /*6090*/  @P4 STG.E.U16 desc[UR22][R52.64], R59 ;  /* 0x0000003b34004986 */ /* 0x0001e2000c101516 */
[----:B------:R-:W-:Y:S01]  /*60a0*/  ISETP.GE.AND P4, PT, R64, UR7, PT ;  /* 0x0000000740007c0c */ /* 0x000fe2000bf86270 */
[----:B------:R-:W-:Y:S02]  /*60b0*/  IMAD.WIDE R56, R67, 0x2, R44 ;  /* 0x0000000243387825 */ /* 0x000fe400078e022c */
[----:B------:R-:W-:Y:S01]  /*60c0*/  @P0 STG.E.U16 desc[UR22][R48.64], R61 ;  /* 0x0000003d30000986 */ /* 0x000fe2000c101516 */
[----:B------:R-:W-:Y:S01]  /*60d0*/  ISETP.LT.AND P0, PT, R0, UR6, !P5 ;  /* 0x0000000600007c0c */ /* 0x000fe2000ef01270 */
[----:B------:R-:W-:Y:S01]  /*60e0*/  VIADD R60, R3, 0x11 ;  /* 0x00000011033c7836 */ /* 0x000fe20000000000 */
[----:B------:R-:W-:Y:S01]  /*60f0*/  ISETP.LT.AND P5, PT, R133, UR6, !P5 ;  /* 0x0000000685007c0c */ /* 0x000fe2000efa1270 */
[----:B------:R1:W-:Y:S03]  /*6100*/  @P6 STG.E.U16 desc[UR22][R56.64], R54 ;  /* 0x0000003638006986 */ /* 0x0003e6000c101516 */
[----:B------:R-:W-:Y:S01]  /*6110*/  ISETP.GE.AND P6, PT, R60, UR7, PT ;  /* 0x000000073c007c0c */ /* 0x000fe2000bfc6270 */
[----:B0-----:R-:W-:-:S04]  /*6120*/  IMAD.WIDE R58, R67, 0x2, R46 ;  /* 0x00000002433a7825 */ /* 0x001fc800078e022e */
[----:B------:R-:W-:Y:S01]  /*6130*/  VIADD R67, R67, UR9 ;  /* 0x0000000943437c36 */ /* 0x000fe20008000000 */
[----:B------:R0:W-:Y:S01]  /*6140*/  @P1 STG.E.U16 desc[UR22][R58.64], R50 ;  /* 0x000000323a001986 */ /* 0x0001e2000c101516 */
[----:B------:R-:W-:Y:S01]  /*6150*/  ISETP.LT.AND P1, PT, R0, UR6, !P3 ;  /* 0x0000000600007c0c */ /* 0x000fe2000df21270 */
[----:B------:R-:W-:Y:S01]  /*6160*/  VIADD R60, R3, 0x12 ;  /* 0x00000012033c7836 */ /* 0x000fe20000000000 */
[----:B-1----:R-:W-:Y:S01]  /*6170*/  PRMT R57, R54, 0x7632, R57 ;  /* 0x0000763236397816 */ /* 0x002fe20000000039 */
[----:B------:R-:W-:Y:S01]  /*6180*/  IMAD.WIDE R48, R67, 0x2, R44 ;  /* 0x0000000243307825 */ /* 0x000fe200078e022c */
[----:B------:R-:W-:-:S03]  /*6190*/  ISETP.LT.AND P3, PT, R133, UR6, !P3 ;  /* 0x0000000685007c0c */ /* 0x000fc6000df61270 */
[C---:B------:R-:W-:Y:S01]  /*61a0*/  IMAD.WIDE R52, R67.reuse, 0x2, R46 ;  /* 0x0000000243347825 */ /* 0x040fe200078e022e */
[----:B------:R1:W-:Y:S01]  /*61b0*/  @P0 STG.E.U16 desc[UR22][R48.64], R57 ;  /* 0x0000003930000986 */ /* 0x0003e2000c101516 */
[----:B------:R-:W-:Y:S02]  /*61c0*/  ISETP.GE.AND P0, PT, R60, UR7, PT ;  /* 0x000000073c007c0c */ /* 0x000fe4000bf06270 */
[----:B0-----:R-:W-:Y:S01]  /*61d0*/  PRMT R59, R50, 0x7632, R59 ;  /* 0x00007632323b7816 */ /* 0x001fe2000000003b */
[----:B------:R-:W-:Y:S01]  /*61e0*/  VIADD R67, R67, UR9 ;  /* 0x0000000943437c36 */ /* 0x000fe20008000000 */
[----:B------:R-:W-:Y:S01]  /*61f0*/  PRMT R60, R55, 0x7632, R60 ;  /* 0x00007632373c7816 */ /* 0x000fe2000000003c */
[----:B------:R-:W-:Y:S02]  /*6200*/  VIADD R50, R3, 0x13 ;  /* 0x0000001303327836 */ /* 0x000fe40000000000 */
[----:B------:R0:W-:Y:S01]  /*6210*/  @P5 STG.E.U16 desc[UR22][R52.64], R59 ;  /* 0x0000003b34005986 */ /* 0x0001e2000c101516 */
[----:B------:R-:W-:-:S02]  /*6220*/  ISETP.LT.AND P5, PT, R0, UR6, !P2 ;  /* 0x0000000600007c0c */ /* 0x000fc4000d7a1270 */
[----:B------:R-:W-:Y:S01]  /*6230*/  ISETP.LT.AND P2, PT, R133, UR6, !P2 ;  /* 0x0000000685007c0c */ /* 0x000fe2000d741270 */
[----:B-1----:R-:W-:-:S05]  /*6240*/  IMAD.WIDE R56, R67, 0x2, R44 ;  /* 0x0000000243387825 */ /* 0x002fca00078e022c */
[----:B------:R-:W-:Y:S01]  /*6250*/  @P1 STG.E.U16 desc[UR22][R56.64], R55 ;  /* 0x0000003738001986 */ /* 0x000fe2000c101516 */
[----:B------:R-:W-:Y:S01]  /*6260*/  ISETP.GE.AND P1, PT, R50, UR7, PT ;  /* 0x0000000732007c0c */ /* 0x000fe2000bf26270 */
[----:B------:R-:W-:Y:S02]  /*6270*/  VIADD R50, R3, 0x14 ;  /* 0x0000001403327836 */ /* 0x000fe40000000000 */
[----:B0-----:R-:W-:-:S04]  /*6280*/  IMAD.WIDE R58, R67, 0x2, R46 ;  /* 0x00000002433a7825 */ /* 0x001fc800078e022e */
[----:B------:R-:W-:Y:S01]  /*6290*/  VIADD R67, R67, UR9 ;  /* 0x0000000943437c36 */ /* 0x000fe20008000000 */
[----:B------:R0:W-:Y:S01]  /*62a0*/  @P3 STG.E.U16 desc[UR22][R58.64], R51 ;  /* 0x000000333a003986 */ /* 0x0001e2000c101516 */
[----:B------:R-:W-:Y:S02]  /*62b0*/  ISETP.LT.AND P3, PT, R0, UR6, !P4 ;  /* 0x0000000600007c0c */ /* 0x000fe4000e761270 */
[----:B------:R-:W-:Y:S01]  /*62c0*/  IMAD.WIDE R48, R67, 0x2, R44 ;  /* 0x0000000243307825 */ /* 0x000fe200078e022c */
[----:B------:R-:W-:-:S03]  /*62d0*/  ISETP.LT.AND P4, PT, R133, UR6, !P4 ;  /* 0x0000000685007c0c */ /* 0x000fc6000e781270 */
[C---:B------:R-:W-:Y:S01]  /*62e0*/  IMAD.WIDE R52, R67.reuse, 0x2, R46 ;  /* 0x0000000243347825 */ /* 0x040fe200078e022e */
[----:B------:R1:W-:Y:S01]  /*62f0*/  @P5 STG.E.U16 desc[UR22][R48.64], R60 ;  /* 0x0000003c30005986 */ /* 0x0003e2000c101516 */
[----:B------:R-:W-:Y:S02]  /*6300*/  ISETP.LT.AND P5, PT, R0, UR6, !P6 ;  /* 0x0000000600007c0c */ /* 0x000fe4000f7a1270 */
[----:B------:R-:W-:Y:S01]  /*6310*/  VIADD R67, R67, UR9 ;  /* 0x0000000943437c36 */ /* 0x000fe20008000000 */
[----:B0-----:R-:W-:Y:S01]  /*6320*/  PRMT R59, R51, 0x7632, R59 ;  /* 0x00007632333b7816 */ /* 0x001fe2000000003b */
[----:B------:R-:W-:Y:S01]  /*6330*/  VIADD R56, R3, 0x15 ;  /* 0x0000001503387836 */ /* 0x000fe20000000000 */
[----:B------:R-:W-:Y:S01]  /*6340*/  ISETP.LT.AND P6, PT, R133, UR6, !P6 ;  /* 0x0000000685007c0c */ /* 0x000fe2000f7c1270 */
[C---:B------:R-:W-:Y:S02]  /*6350*/  IMAD.WIDE R54, R67.reuse, 0x2, R44 ;  /* 0x0000000243367825 */ /* 0x040fe400078e022c */
[----:B------:R0:W-:Y:S01]  /*6360*/  @P2 STG.E.U16 desc[UR22][R52.64], R59 ;  /* 0x0000003b34002986 */ /* 0x0001e2000c101516 */
[----:B------:R-:W-:Y:S01]  /*6370*/  ISETP.GE.AND P2, PT, R50, UR7, PT ;  /* 0x0000000732007c0c */ /* 0x000fe2000bf46270 */
[----:B------:R-:W-:-:S02]  /*6380*/  IMAD.WIDE R50, R67, 0x2, R46 ;  /* 0x0000000243327825 */ /* 0x000fc400078e022e */
[----:B------:R2:W-:Y:S01]  /*6390*/  @P3 STG.E.U16 desc[UR22][R54.64], R40 ;  /* 0x0000002836003986 */ /* 0x0005e2000c101516 */
[----:B------:R-:W-:Y:S01]  /*63a0*/  ISETP.GE.AND P3, PT, R56, UR7, PT ;  /* 0x0000000738007c0c */ /* 0x000fe2000bf66270 */
[----:B------:R-:W-:Y:S02]  /*63b0*/  VIADD R57, R67, UR9 ;  /* 0x0000000943397c36 */ /* 0x000fe40008000000 */
[----:B------:R-:W-:Y:S01]  /*63c0*/  @P4 STG.E.U16 desc[UR22][R50.64], R36 ;  /* 0x0000002432004986 */ /* 0x000fe2000c101516 */
[----:B------:R-:W-:Y:S01]  /*63d0*/  ISETP.LT.AND P4, PT, R0, UR6, !P0 ;  /* 0x0000000600007c0c */ /* 0x000fe2000c781270 */
[----:B-1----:R-:W-:Y:S01]  /*63e0*/  IMAD.WIDE R48, R57, 0x2, R44 ;  /* 0x0000000239307825 */ /* 0x002fe200078e022c */
[----:B------:R-:W-:Y:S02]  /*63f0*/  ISETP.LT.AND P0, PT, R133, UR6, !P0 ;  /* 0x0000000685007c0c */ /* 0x000fe4000c701270 */
[----:B0-----:R-:W-:Y:S01]  /*6400*/  PRMT R53, R40, 0x7632, R53 ;  /* 0x0000763228357816 */ /* 0x001fe20000000035 */
[----:B------:R-:W-:-:S02]  /*6410*/  VIADD R59, R57, UR9 ;  /* 0x00000009393b7c36 */ /* 0x000fc40008000000 */
[----:B--2---:R-:W-:Y:S02]  /*6420*/  VIADD R40, R3, 0x17 ;  /* 0x0000001703287836 */ /* 0x004fe40000000000 */
[----:B------:R0:W-:Y:S01]  /*6430*/  @P5 STG.E.U16 desc[UR22][R48.64], R53 ;  /* 0x0000003530005986 */ /* 0x0001e2000c101516 */
[----:B------:R-:W-:-:S04]  /*6440*/  IMAD.WIDE R54, R59, 0x2, R44 ;  /* 0x000000023b367825 */ /* 0x000fc800078e022c */
[----:B------:R-:W-:-:S05]  /*6450*/  VIADD R58, R3, 0x16 ;  /* 0x00000016033a7836 */ /* 0x000fca0000000000 */
[----:B------:R-:W-:Y:S02]  /*6460*/  ISETP.GE.AND P5, PT, R58, UR7, PT ;  /* 0x000000073a007c0c */ /* 0x000fe4000bfa6270 */
[----:B0-----:R-:W-:Y:S01]  /*6470*/  PRMT R49, R36, 0x7632, R49 ;  /* 0x0000763224317816 */ /* 0x001fe20000000031 */
[----:B------:R-:W-:-:S04]  /*6480*/  IMAD.WIDE R52, R57, 0x2, R46 ;  /* 0x0000000239347825 */ /* 0x000fc800078e022e */
[C---:B------:R-:W-:Y:S01]  /*6490*/  IMAD.WIDE R56, R59.reuse, 0x2, R46 ;  /* 0x000000023b387825 */ /* 0x040fe200078e022e */
[----:B------:R0:W-:Y:S01]  /*64a0*/  @P6 STG.E.U16 desc[UR22][R52.64], R49 ;  /* 0x0000003134006986 */ /* 0x0001e2000c101516 */
[----:B------:R-:W-:Y:S02]  /*64b0*/  ISETP.GE.AND P6, PT, R40, UR7, PT ;  /* 0x0000000728007c0c */ /* 0x000fe4000bfc6270 */
[----:B------:R-:W-:Y:S01]  /*64c0*/  VIADD R59, R59, UR9 ;  /* 0x000000093b3b7c36 */ /* 0x000fe20008000000 */
[----:B------:R1:W-:Y:S01]  /*64d0*/  @P4 STG.E.U16 desc[UR22][R54.64], R41 ;  /* 0x0000002936004986 */ /* 0x0003e2000c101516 */
[C---:B------:R-:W-:Y:S02]  /*64e0*/  ISETP.LT.AND P4, PT, R0.reuse, UR6, !P2 ;  /* 0x0000000600007c0c */ /* 0x040fe4000d781270 */
[----:B------:R-:W-:Y:S01]  /*64f0*/  VIADD R61, R59, UR9 ;  /* 0x000000093b3d7c36 */ /* 0x000fe20008000000 */
[----:B------:R2:W-:Y:S01]  /*6500*/  @P0 STG.E.U16 desc[UR22][R56.64], R37 ;  /* 0x0000002538000986 */ /* 0x0005e2000c101516 */
[----:B------:R-:W-:-:S02]  /*6510*/  ISETP.LT.AND P0, PT, R0, UR6, !P1 ;  /* 0x0000000600007c0c */ /* 0x000fc4000cf01270 */
[----:B------:R-:W-:Y:S01]  /*6520*/  ISETP.LT.AND P1, PT, R133, UR6, !P1 ;  /* 0x0000000685007c0c */ /* 0x000fe2000cf21270 */
[----:B0-----:R-:W-:Y:S01]  /*6530*/  IMAD.WIDE R48, R59, 0x2, R44 ;  /* 0x000000023b307825 */ /* 0x001fe200078e022c */
[----:B------:R-:W-:Y:S02]  /*6540*/  PRMT R53, R41, 0x7632, R53 ;  /* 0x0000763229357816 */ /* 0x000fe40000000035 */
[----:B------:R-:W-:Y:S01]  /*6550*/  ISETP.LT.AND P2, PT, R133, UR6, !P2 ;  /* 0x0000000685007c0c */ /* 0x000fe2000d741270 */
[----:B-1----:R-:W-:Y:S01]  /*6560*/  IMAD.WIDE R40, R61, 0x2, R44 ;  /* 0x000000023d287825 */ /* 0x002fe200078e022c */
[----:B------:R-:W-:-:S03]  /*6570*/  PRMT R55, R37, 0x7632, R55 ;  /* 0x0000763225377816 */ /* 0x000fc60000000037 */
[--C-:B--2---:R-:W-:Y:S02]  /*6580*/  IMAD.WIDE R36, R59, 0x2, R46.reuse ;  /* 0x000000023b247825 */ /* 0x104fe400078e022e */
[----:B------:R0:W-:Y:S02]  /*6590*/  @P0 STG.E.U16 desc[UR22][R48.64], R53 ;  /* 0x0000003530000986 */ /* 0x0001e4000c101516 */
[C---:B------:R-:W-:Y:S02]  /*65a0*/  IMAD.WIDE R50, R61.reuse, 0x2, R46 ;  /* 0x000000023d327825 */ /* 0x040fe400078e022e */
[----:B------:R1:W-:Y:S02]  /*65b0*/  @P1 STG.E.U16 desc[UR22][R36.64], R55 ;  /* 0x0000003724001986 */ /* 0x0003e4000c101516 */
[----:B------:R-:W-:Y:S02]  /*65c0*/  VIADD R61, R61, UR9 ;  /* 0x000000093d3d7c36 */ /* 0x000fe40008000000 */
[----:B------:R2:W-:Y:S01]  /*65d0*/  @P4 STG.E.U16 desc[UR22][R40.64], R42 ;  /* 0x0000002a28004986 */ /* 0x0005e2000c101516 */
[C---:B------:R-:W-:Y:S01]  /*65e0*/  ISETP.LT.AND P4, PT, R0.reuse, UR6, !P3 ;  /* 0x0000000600007c0c */ /* 0x040fe2000df81270 */
[----:B------:R-:W-:Y:S01]  /*65f0*/  VIADD R52, R3, 0x18 ;  /* 0x0000001803347836 */ /* 0x000fe20000000000 */
[----:B------:R-:W-:Y:S01]  /*6600*/  ISETP.LT.AND P3, PT, R133, UR6, !P3 ;  /* 0x0000000685007c0c */ /* 0x000fe2000df61270 */
[----:B------:R3:W-:Y:S01]  /*6610*/  @P2 STG.E.U16 desc[UR22][R50.64], R38 ;  /* 0x0000002632002986 */ /* 0x0007e2000c101516 */
[----:B------:R-:W-:Y:S01]  /*6620*/  ISETP.LT.AND P2, PT, R0, UR6, !P5 ;  /* 0x0000000600007c0c */ /* 0x000fe2000ef41270 */
[----:B0-----:R-:W-:Y:S01]  /*6630*/  VIADD R48, R3, 0x1a ;  /* 0x0000001a03307836 */ /* 0x001fe20000000000 */
[----:B------:R-:W-:Y:S01]  /*6640*/  PRMT R49, R42, 0x7632, R49 ;  /* 0x000076322a317816 */ /* 0x000fe20000000031 */
[----:B-1----:R-:W-:Y:S01]  /*6650*/  IMAD.WIDE R36, R61, 0x2, R44 ;  /* 0x000000023d247825 */ /* 0x002fe200078e022c */
[----:B------:R-:W-:-:S02]  /*6660*/  ISETP.LT.AND P5, PT, R133, UR6, !P5 ;  /* 0x0000000685007c0c */ /* 0x000fc4000efa1270 */
[----:B------:R-:W-:Y:S01]  /*6670*/  ISETP.GE.AND P0, PT, R52, UR7, PT ;  /* 0x0000000734007c0c */ /* 0x000fe2000bf06270 */
[C---:B--2---:R-:W-:Y:S02]  /*6680*/  IMAD.WIDE R40, R61.reuse, 0x2, R46 ;  /* 0x000000023d287825 */ /* 0x044fe400078e022e */
[----:B------:R0:W-:Y:S01]  /*6690*/  @P4 STG.E.U16 desc[UR22][R36.64], R49 ;  /* 0x0000003124004986 */ /* 0x0001e2000c101516 */
[----:B------:R-:W-:Y:S01]  /*66a0*/  ISETP.GE.AND P4, PT, R48, UR7, PT ;  /* 0x0000000730007c0c */ /* 0x000fe2000bf86270 */
[----:B------:R-:W-:Y:S01]  /*66b0*/  VIADD R53, R61, UR9 ;  /* 0x000000093d357c36 */ /* 0x000fe20008000000 */
[----:B---3--:R-:W-:Y:S01]  /*66c0*/  PRMT R51, R38, 0x7632, R51 ;  /* 0x0000763226337816 */ /* 0x008fe20000000033 */
[C---:B------:R-:W-:Y:S02]  /*66d0*/  VIADD R38, R3.reuse, 0x1b ;  /* 0x0000001b03267836 */ /* 0x040fe40000000000 */
[----:B------:R-:W-:Y:S02]  /*66e0*/  VIADD R52, R3, 0x19 ;  /* 0x0000001903347836 */ /* 0x000fe40000000000 */
[----:B------:R1:W-:Y:S01]  /*66f0*/  @P3 STG.E.U16 desc[UR22][R40.64], R51 ;  /* 0x0000003328003986 */ /* 0x0003e2000c101516 */
[----:B------:R-:W-:-:S02]  /*6700*/  ISETP.LT.AND P3, PT, R0, UR6, !P6 ;  /* 0x0000000600007c0c */ /* 0x000fc4000f761270 */
[----:B------:R-:W-:Y:S01]  /*6710*/  ISETP.LT.AND P6, PT, R133, UR6, !P6 ;  /* 0x0000000685007c0c */ /* 0x000fe2000f7c1270 */
[----:B0-----:R-:W-:Y:S01]  /*6720*/  IMAD.WIDE R48, R53, 0x2, R44 ;  /* 0x0000000235307825 */ /* 0x001fe200078e022c */
[----:B------:R-:W-:-:S04]  /*6730*/  ISETP.GE.AND P1, PT, R52, UR7, PT ;  /* 0x0000000734007c0c */ /* 0x000fc8000bf26270 */
        /* <DEDUP_REMOVED lines=16> */
[----:B-----5:R-:W-:-:S03]  /*6840*/  PRMT R50, R28, 0x7632, R50 ;  /* 0x000076321c327816 */ /* 0x020fc60000000032 */
        /* <DEDUP_REMOVED lines=106> */
[----:B------:R-:W-:Y:S01]  /*6ef0*/  ISETP.LT.AND P1, PT, R133, UR6, !P1 ;  /* 0x0000000685007c0c */ /* 0x000fe2000cf21270 */
[----:B------:R2:W-:Y:S01]  /*6f00*/  @P2 STG.E.U16 desc[UR22][R36.64], R21 ;  /* 0x0000001524002986 */ /* 0x0005e2000c101516 */
[----:B------:R-:W-:Y:S01]  /*6f10*/  ISETP.LT.AND P2, PT, R0, UR6, !P3 ;  /* 0x0000000600007c0c */ /* 0x000fe2000df41270 */
[----:B------:R-:W-:Y:S01]  /*6f20*/  VIADD R41, R39, UR9 ;  /* 0x0000000927297c36 */ /* 0x000fe20008000000 */
[----:B------:R-:W-:Y:S01]  /*6f30*/  ISETP.LT.AND P3, PT, R133, UR6, !P3 ;  /* 0x0000000685007c0c */ /* 0x000fe2000df61270 */
[----:B0-----:R-:W-:Y:S01]  /*6f40*/  IMAD.WIDE R28, R39, 0x2, R44 ;  /* 0x00000002271c7825 */ /* 0x001fe200078e022c */
[----:B------:R-:W-:-:S02]  /*6f50*/  PRMT R33, R25, 0x7632, R33 ;  /* 0x0000763219217816 */ /* 0x000fc40000000021 */
[----:B-1----:R-:W-:Y:S01]  /*6f60*/  PRMT R35, R21, 0x7632, R35 ;  /* 0x0000763215237816 */ /* 0x002fe20000000023 */
[----:B------:R-:W-:Y:S01]  /*6f70*/  IMAD.WIDE R24, R41, 0x2, R44 ;  /* 0x0000000229187825 */ /* 0x000fe200078e022c */
[----:B------:R-:W-:-:S03]  /*6f80*/  PRMT R34, R23, 0x7632, R34 ;  /* 0x0000763217227816 */ /* 0x000fc60000000022 */
[--C-:B--2---:R-:W-:Y:S02]  /*6f90*/  IMAD.WIDE R20, R39, 0x2, R46.reuse ;  /* 0x0000000227147825 */ /* 0x104fe400078e022e */
[----:B------:R0:W-:Y:S02]  /*6fa0*/  @P2 STG.E.U16 desc[UR22][R28.64], R33 ;  /* 0x000000211c002986 */ /* 0x0001e4000c101516 */
[----:B------:R-:W-:Y:S02]  /*6fb0*/  IMAD.WIDE R30, R41, 0x2, R46 ;  /* 0x00000002291e7825 */ /* 0x000fe400078e022e */
[----:B------:R1:W-:Y:S01]  /*6fc0*/  @P3 STG.E.U16 desc[UR22][R20.64], R35 ;  /* 0x0000002314003986 */ /* 0x0003e2000c101516 */
[C---:B------:R-:W-:Y:S02]  /*6fd0*/  ISETP.LT.AND P3, PT, R0.reuse, UR6, !P0 ;  /* 0x0000000600007c0c */ /* 0x040fe4000c761270 */
[----:B------:R-:W-:Y:S01]  /*6fe0*/  ISETP.LT.AND P0, PT, R133, UR6, !P0 ;  /* 0x0000000685007c0c */ /* 0x000fe2000c701270 */
[----:B------:R-:W-:Y:S01]  /*6ff0*/  VIADD R41, R41, UR9 ;  /* 0x0000000929297c36 */ /* 0x000fe20008000000 */
[----:B------:R2:W-:Y:S01]  /*7000*/  @P4 STG.E.U16 desc[UR22][R24.64], R26 ;  /* 0x0000001a18004986 */ /* 0x0005e2000c101516 */
[----:B------:R-:W-:Y:S01]  /*7010*/  ISETP.LT.AND P4, PT, R0, UR6, !P6 ;  /* 0x0000000600007c0c */ /* 0x000fe2000f781270 */
[----:B------:R-:W-:Y:S01]  /*7020*/  VIADD R32, R3, 0x28 ;  /* 0x0000002803207836 */ /* 0x000fe20000000000 */
[----:B0-----:R-:W-:Y:S01]  /*7030*/  PRMT R29, R26, 0x7632, R29 ;  /* 0x000076321a1d7816 */ /* 0x001fe2000000001d */
[----:B------:R0:W-:Y:S01]  /*7040*/  @P1 STG.E.U16 desc[UR22][R30.64], R22 ;  /* 0x000000161e001986 */ /* 0x0001e2000c101516 */
[----:B------:R-:W-:Y:S01]  /*7050*/  VIADD R33, R41, UR9 ;  /* 0x0000000929217c36 */ /* 0x000fe20008000000 */
[----:B------:R-:W-:Y:S01]  /*7060*/  ISETP.LT.AND P6, PT, R133, UR6, !P6 ;  /* 0x0000000685007c0c */ /* 0x000fe2000f7c1270 */
[----:B-1----:R-:W-:Y:S01]  /*7070*/  IMAD.WIDE R20, R41, 0x2, R44 ;  /* 0x0000000229147825 */ /* 0x002fe200078e022c */
[----:B------:R-:W-:-:S03]  /*7080*/  ISETP.GE.AND P2, PT, R32, UR7, PT ;  /* 0x0000000720007c0c */ /* 0x000fc6000bf46270 */
[----:B------:R-:W-:Y:S01]  /*7090*/  VIADD R32, R3, 0x29 ;  /* 0x0000002903207836 */ /* 0x000fe20000000000 */
[----:B------:R1:W-:Y:S01]  /*70a0*/  @P3 STG.E.U16 desc[UR22][R20.64], R29 ;  /* 0x0000001d14003986 */ /* 0x0003e2000c101516 */
[----:B--2---:R-:W-:Y:S01]  /*70b0*/  IMAD.WIDE R24, R41, 0x2, R46 ;  /* 0x0000000229187825 */ /* 0x004fe200078e022e */
[----:B0-----:R-:W-:-:S03]  /*70c0*/  PRMT R31, R22, 0x7632, R31 ;  /* 0x00007632161f7816 */ /* 0x001fc6000000001f */
[C---:B------:R-:W-:Y:S01]  /*70d0*/  VIADD R22, R3.reuse, 0x2a ;  /* 0x0000002a03167836 */ /* 0x040fe20000000000 */
[----:B------:R-:W-:Y:S01]  /*70e0*/  ISETP.GE.AND P1, PT, R32, UR7, PT ;  /* 0x0000000720007c0c */ /* 0x000fe2000bf26270 */
[----:B------:R-:W-:Y:S01]  /*70f0*/  VIADD R26, R3, 0x2c ;  /* 0x0000002c031a7836 */ /* 0x000fe20000000000 */
[----:B------:R-:W-:Y:S01]  /*7100*/  PRMT R32, R27, 0x7632, R32 ;  /* 0x000076321b207816 */ /* 0x000fe20000000020 */
[----:B------:R0:W-:Y:S01]  /*7110*/  @P0 STG.E.U16 desc[UR22][R24.64], R31 ;  /* 0x0000001f18000986 */ /* 0x0001e2000c101516 */
[----:B------:R-:W-:Y:S01]  /*7120*/  ISETP.LT.AND P0, PT, R0, UR6, !P5 ;  /* 0x0000000600007c0c */ /* 0x000fe2000ef01270 */
[----:B-1----:R-:W-:Y:S01]  /*7130*/  IMAD.WIDE R28, R33, 0x2, R44 ;  /* 0x00000002211c7825 */ /* 0x002fe200078e022c */
[----:B------:R-:W-:Y:S02]  /*7140*/  ISETP.LT.AND P5, PT, R133, UR6, !P5 ;  /* 0x0000000685007c0c */ /* 0x000fe4000efa1270 */
[----:B------:R-:W-:Y:S01]  /*7150*/  ISETP.GE.AND P3, PT, R22, UR7, PT ;  /* 0x0000000716007c0c */ /* 0x000fe2000bf66270 */
[----:B------:R-:W-:Y:S01]  /*7160*/  VIADD R22, R3, 0x2b ;  /* 0x0000002b03167836 */ /* 0x000fe20000000000 */
[----:B------:R1:W-:Y:S01]  /*7170*/  @P4 STG.E.U16 desc[UR22][R28.64], R27 ;  /* 0x0000001b1c004986 */ /* 0x0003e2000c101516 */
[----:B------:R-:W-:-:S02]  /*7180*/  ISETP.LT.AND P4, PT, R0, UR6, !P2 ;  /* 0x0000000600007c0c */ /* 0x000fc4000d781270 */
[----:B------:R-:W-:Y:S01]  /*7190*/  ISETP.LT.AND P2, PT, R133, UR6, !P2 ;  /* 0x0000000685007c0c */ /* 0x000fe2000d741270 */
[----:B0-----:R-:W-:-:S04]  /*71a0*/  IMAD.WIDE R30, R33, 0x2, R46 ;  /* 0x00000002211e7825 */ /* 0x001fc800078e022e */
[----:B------:R-:W-:Y:S01]  /*71b0*/  VIADD R33, R33, UR9 ;  /* 0x0000000921217c36 */ /* 0x000fe20008000000 */
[----:B------:R0:W-:Y:S01]  /*71c0*/  @P6 STG.E.U16 desc[UR22][R30.64], R23 ;  /* 0x000000171e006986 */ /* 0x0001e2000c101516 */
[----:B------:R-:W-:Y:S02]  /*71d0*/  ISETP.GE.AND P6, PT, R22, UR7, PT ;  /* 0x0000000716007c0c */ /* 0x000fe4000bfc6270 */
[----:B------:R-:W-:-:S04]  /*71e0*/  IMAD.WIDE R20, R33, 0x2, R44 ;  /* 0x0000000221147825 */ /* 0x000fc800078e022c */
[C---:B------:R-:W-:Y:S01]  /*71f0*/  IMAD.WIDE R24, R33.reuse, 0x2, R46 ;  /* 0x0000000221187825 */ /* 0x040fe200078e022e */
[----:B------:R-:W-:Y:S01]  /*7200*/  @P0 STG.E.U16 desc[UR22][R20.64], R32 ;  /* 0x0000002014000986 */ /* 0x000fe2000c101516 */
[----:B------:R-:W-:Y:S02]  /*7210*/  ISETP.GE.AND P0, PT, R26, UR7, PT ;  /* 0x000000071a007c0c */ /* 0x000fe4000bf06270 */
[----:B------:R-:W-:Y:S01]  /*7220*/  VIADD R35, R33, UR9 ;  /* 0x0000000921237c36 */ /* 0x000fe20008000000 */
[----:B------:R2:W-:Y:S01]  /*7230*/  @P5 STG.E.U16 desc[UR22][R24.64], R34 ;  /* 0x0000002218005986 */ /* 0x0005e2000c101516 */
[----:B------:R-:W-:Y:S01]  /*7240*/  ISETP.LT.AND P5, PT, R0, UR6, !P1 ;  /* 0x0000000600007c0c */ /* 0x000fe2000cfa1270 */
[----:B-1----:R-:W-:Y:S01]  /*7250*/  VIADD R28, R3, 0x2d ;  /* 0x0000002d031c7836 */ /* 0x002fe20000000000 */
[----:B------:R-:W-:Y:S01]  /*7260*/  ISETP.LT.AND P1, PT, R133, UR6, !P1 ;  /* 0x0000000685007c0c */ /* 0x000fe2000cf21270 */
[----:B0-----:R-:W-:-:S04]  /*7270*/  IMAD.WIDE R22, R35, 0x2, R44 ;  /* 0x0000000223167825 */ /* 0x001fc800078e022c */
[C---:B------:R-:W-:Y:S01]  /*7280*/  IMAD.WIDE R26, R35.reuse, 0x2, R46 ;  /* 0x00000002231a7825 */ /* 0x040fe200078e022e */
[----:B------:R0:W-:Y:S01]  /*7290*/  @P4 STG.E.U16 desc[UR22][R22.64], R16 ;  /* 0x0000001016004986 */ /* 0x0001e2000c101516 */
[----:B------:R-:W-:Y:S02]  /*72a0*/  ISETP.GE.AND P4, PT, R28, UR7, PT ;  /* 0x000000071c007c0c */ /* 0x000fe4000bf86270 */
[----:B------:R-:W-:Y:S01]  /*72b0*/  VIADD R35, R35, UR9 ;  /* 0x0000000923237c36 */ /* 0x000fe20008000000 */
[----:B------:R1:W-:Y:S01]  /*72c0*/  @P2 STG.E.U16 desc[UR22][R26.64], R12 ;  /* 0x0000000c1a002986 */ /* 0x0003e2000c101516 */
[----:B------:R-:W-:Y:S01]  /*72d0*/  ISETP.LT.AND P2, PT, R0, UR6, !P3 ;  /* 0x0000000600007c0c */ /* 0x000fe2000df41270 */
[----:B--2---:R-:W-:Y:S01]  /*72e0*/  VIADD R24, R3, 0x2e ;  /* 0x0000002e03187836 */ /* 0x004fe20000000000 */
[----:B------:R-:W-:Y:S01]  /*72f0*/  PRMT R25, R16, 0x7632, R25 ;  /* 0x0000763210197816 */ /* 0x000fe20000000019 */
[----:B------:R-:W-:Y:S01]  /*7300*/  IMAD.WIDE R20, R35, 0x2, R44 ;  /* 0x0000000223147825 */ /* 0x000fe200078e022c */
[----:B------:R-:W-:-:S02]  /*7310*/  ISETP.LT.AND P3, PT, R133, UR6, !P3 ;  /* 0x0000000685007c0c */ /* 0x000fc4000df61270 */
[----:B------:R-:W-:Y:S01]  /*7320*/  PRMT R28, R17, 0x7632, R28 ;  /* 0x00007632111c7816 */ /* 0x000fe2000000001c */
[C---:B0-----:R-:W-:Y:S01]  /*7330*/  IMAD.WIDE R22, R35.reuse, 0x2, R46 ;  /* 0x0000000223167825 */ /* 0x041fe200078e022e */
[----:B------:R0:W-:Y:S01]  /*7340*/  @P5 STG.E.U16 desc[UR22][R20.64], R25 ;  /* 0x0000001914005986 */ /* 0x0001e2000c101516 */
[----:B------:R-:W-:Y:S02]  /*7350*/  ISETP.GE.AND P5, PT, R24, UR7, PT ;  /* 0x0000000718007c0c */ /* 0x000fe4000bfa6270 */
[----:B-1----:R-:W-:Y:S01]  /*7360*/  PRMT R27, R12, 0x7632, R27 ;  /* 0x000076320c1b7816 */ /* 0x002fe2000000001b */
[----:B------:R-:W-:Y:S02]  /*7370*/  VIADD R35, R35, UR9 ;  /* 0x0000000923237c36 */ /* 0x000fe40008000000 */
[C---:B------:R-:W-:Y:S02]  /*7380*/  VIADD R12, R3.reuse, 0x2f ;  /* 0x0000002f030c7836 */ /* 0x040fe40000000000 */
[----:B------:R1:W-:Y:S01]  /*7390*/  @P1 STG.E.U16 desc[UR22][R22.64], R27 ;  /* 0x0000001b16001986 */ /* 0x0003e2000c101516 */
[----:B------:R-:W-:Y:S01]  /*73a0*/  ISETP.LT.AND P1, PT, R0, UR6, !P6 ;  /* 0x0000000600007c0c */ /* 0x000fe2000f721270 */
[----:B------:R-:W-:Y:S01]  /*73b0*/  VIADD R16, R3, 0x30 ;  /* 0x0000003003107836 */ /* 0x000fe20000000000 */
[----:B------:R-:W-:Y:S01]  /*73c0*/  ISETP.LT.AND P6, PT, R133, UR6, !P6 ;  /* 0x0000000685007c0c */ /* 0x000fe2000f7c1270 */
[----:B0-----:R-:W-:-:S05]  /*73d0*/  IMAD.WIDE R24, R35, 0x2, R44 ;  /* 0x0000000223187825 */ /* 0x001fca00078e022c */
[----:B------:R-:W-:Y:S01]  /*73e0*/  @P2 STG.E.U16 desc[UR22][R24.64], R17 ;  /* 0x0000001118002986 */ /* 0x000fe2000c101516 */
[----:B------:R-:W-:Y:S01]  /*73f0*/  ISETP.GE.AND P2, PT, R12, UR7, PT ;  /* 0x000000070c007c0c */ /* 0x000fe2000bf46270 */
[----:B-1----:R-:W-:-:S04]  /*7400*/  IMAD.WIDE R26, R35, 0x2, R46 ;  /* 0x00000002231a7825 */ /* 0x002fc800078e022e */
[----:B------:R-:W-:Y:S01]  /*7410*/  VIADD R35, R35, UR9 ;  /* 0x0000000923237c36 */ /* 0x000fe20008000000 */
[----:B------:R0:W-:Y:S01]  /*7420*/  @P3 STG.E.U16 desc[UR22][R26.64], R13 ;  /* 0x0000000d1a003986 */ /* 0x0001e2000c101516 */
[----:B------:R-:W-:Y:S02]  /*7430*/  ISETP.LT.AND P3, PT, R0, UR6, !P0 ;  /* 0x0000000600007c0c */ /* 0x000fe4000c761270 */
[----:B------:R-:W-:Y:S01]  /*7440*/  IMAD.WIDE R20, R35, 0x2, R44 ;  /* 0x0000000223147825 */ /* 0x000fe200078e022c */
[----:B------:R-:W-:-:S03]  /*7450*/  ISETP.LT.AND P0, PT, R133, UR6, !P0 ;  /* 0x0000000685007c0c */ /* 0x000fc6000c701270 */
[C---:B------:R-:W-:Y:S01]  /*7460*/  IMAD.WIDE R22, R35.reuse, 0x2, R46 ;  /* 0x0000000223167825 */ /* 0x040fe200078e022e */
[----:B------:R1:W-:Y:S01]  /*7470*/  @P1 STG.E.U16 desc[UR22][R20.64], R28 ;  /* 0x0000001c14001986 */ /* 0x0003e2000c101516 */
[----:B------:R-:W-:Y:S02]  /*7480*/  ISETP.GE.AND P1, PT, R16, UR7, PT ;  /* 0x0000000710007c0c */ /* 0x000fe4000bf26270 */
[----:B------:R-:W-:Y:S01]  /*7490*/  VIADD R35, R35, UR9 ;  /* 0x0000000923237c36 */ /* 0x000fe20008000000 */
[----:B0-----:R-:W-:Y:S01]  /*74a0*/  PRMT R27, R13, 0x7632, R27 ;  /* 0x000076320d1b7816 */ /* 0x001fe2000000001b */
[----:B------:R-:W-:Y:S02]  /*74b0*/  VIADD R24, R3, 0x31 ;  /* 0x0000003103187836 */ /* 0x000fe40000000000 */
[C---:B------:R-:W-:Y:S02]  /*74c0*/  IMAD.WIDE R12, R35.reuse, 0x2, R44 ;  /* 0x00000002230c7825 */ /* 0x040fe400078e022c */
[----:B------:R0:W-:Y:S01]  /*74d0*/  @P6 STG.E.U16 desc[UR22][R22.64], R27 ;  /* 0x0000001b16006986 */ /* 0x0001e2000c101516 */
[----:B------:R-:W-:Y:S01]  /*74e0*/  ISETP.LT.AND P6, PT, R0, UR6, !P4 ;  /* 0x0000000600007c0c */ /* 0x000fe2000e7c1270 */
[----:B------:R-:W-:Y:S01]  /*74f0*/  IMAD.WIDE R16, R35, 0x2, R46 ;  /* 0x0000000223107825 */ /* 0x000fe200078e022e */
[----:B------:R-:W-:Y:S01]  /*7500*/  ISETP.LT.AND P4, PT, R133, UR6, !P4 ;  /* 0x0000000685007c0c */ /* 0x000fe2000e781270 */
[----:B------:R2:W-:Y:S01]  /*7510*/  @P3 STG.E.U16 desc[UR22][R12.64], R18 ;  /* 0x000000120c003986 */ /* 0x0005e2000c101516 */
[----:B------:R-:W-:Y:S01]  /*7520*/  ISETP.GE.AND P3, PT, R24, UR7, PT ;  /* 0x0000000718007c0c */ /* 0x000fe2000bf66270 */
[----:B------:R-:W-:-:S02]  /*7530*/  VIADD R25, R35, UR9 ;  /* 0x0000000923197c36 */ /* 0x000fc40008000000 */
[----:B------:R3:W-:Y:S01]  /*7540*/  @P0 STG.E.U16 desc[UR22][R16.64], R14 ;  /* 0x0000000e10000986 */ /* 0x0007e2000c101516 */
[----:B------:R-:W-:Y:S01]  /*7550*/  ISETP.LT.AND P0, PT, R0, UR6, !P5 ;  /* 0x0000000600007c0c */ /* 0x000fe2000ef01270 */
[----:B-1----:R-:W-:Y:S01]  /*7560*/  IMAD.WIDE R20, R25, 0x2, R44 ;  /* 0x0000000219147825 */ /* 0x002fe200078e022c */
[----:B------:R-:W-:-:S03]  /*7570*/  ISETP.LT.AND P5, PT, R133, UR6, !P5 ;  /* 0x0000000685007c0c */ /* 0x000fc6000efa1270 */
[----:B0-----:R-:W-:Y:S01]  /*7580*/  VIADD R27, R25, UR9 ;  /* 0x00000009191b7c36 */ /* 0x001fe20008000000 */
[----:B--2---:R-:W-:Y:S01]  /*7590*/  PRMT R13, R18, 0x7632, R13 ;  /* 0x00007632120d7816 */ /* 0x004fe2000000000d */
[----:B------:R-:W-:Y:S02]  /*75a0*/  VIADD R18, R3, 0x33 ;  /* 0x0000003303127836 */ /* 0x000fe40000000000 */
[----:B------:R-:W-:Y:S01]  /*75b0*/  IMAD.WIDE R22, R27, 0x2, R44 ;  /* 0x000000021b167825 */ /* 0x000fe200078e022c */
[----:B---3--:R-:W-:Y:S01]  /*75c0*/  PRMT R17, R14, 0x7632, R17 ;  /* 0x000076320e117816 */ /* 0x008fe20000000011 */
[----:B------:R0:W-:Y:S02]  /*75d0*/  @P6 STG.E.U16 desc[UR22][R20.64], R13 ;  /* 0x0000000d14006986 */ /* 0x0001e4000c101516 */
[----:B------:R-:W-:-:S05]  /*75e0*/  VIADD R26, R3, 0x32 ;  /* 0x00000032031a7836 */ /* 0x000fca0000000000 */
[----:B------:R-:W-:Y:S02]  /*75f0*/  ISETP.GE.AND P6, PT, R26, UR7, PT ;  /* 0x000000071a007c0c */ /* 0x000fe4000bfc6270 */
[----:B------:R-:W-:Y:S01]  /*7600*/  PRMT R26, R9, 0x7632, R26 ;  /* 0x00007632091a7816 */ /* 0x000fe2000000001a */
[----:B0-----:R-:W-:-:S04]  /*7610*/  IMAD.WIDE R12, R25, 0x2, R46 ;  /* 0x00000002190c7825 */ /* 0x001fc800078e022e */
[C---:B------:R-:W-:Y:S01]  /*7620*/  IMAD.WIDE R24, R27.reuse, 0x2, R46 ;  /* 0x000000021b187825 */ /* 0x040fe200078e022e */
        /* <DEDUP_REMOVED lines=15> */
[--C-:B------:R-:W-:Y:S01]  /*7720*/  IMAD.WIDE R14, R27, 0x2, R46.reuse ;  /* 0x000000021b0e7825 */ /* 0x100fe200078e022e */
[----:B------:R0:W-:Y:S01]  /*7730*/  @P0 STG.E.U16 desc[UR22][R12.64], R23 ;  /* 0x000000170c000986 */ /* 0x0001e2000c101516 */
[----:B------:R-:W-:Y:S02]  /*7740*/  ISETP.GE.AND P0, PT, R20, UR7, PT ;  /* 0x0000000714007c0c */ /* 0x000fe4000bf06270 */
[----:B------:R-:W-:Y:S01]  /*7750*/  IMAD.WIDE R18, R21, 0x2, R46 ;  /* 0x0000000215127825 */ /* 0x000fe200078e022e */
[----:B------:R1:W-:Y:S01]  /*7760*/  @P2 STG.E.U16 desc[UR22][R14.64], R25 ;  /* 0x000000190e002986 */ /* 0x0003e2000c101516 */
[C---:B------:R-:W-:Y:S02]  /*7770*/  ISETP.LT.AND P2, PT, R0.reuse, UR6, !P3 ;  /* 0x0000000600007c0c */ /* 0x040fe4000df41270 */
[----:B------:R-:W-:Y:S01]  /*7780*/  ISETP.LT.AND P3, PT, R133, UR6, !P3 ;  /* 0x0000000685007c0c */ /* 0x000fe2000df61270 */
[----:B------:R-:W-:Y:S01]  /*7790*/  VIADD R21, R21, UR9 ;  /* 0x0000000915157c36 */ /* 0x000fe20008000000 */
[----:B------:R2:W-:Y:S01]  /*77a0*/  @P5 STG.E.U16 desc[UR22][R16.64], R8 ;  /* 0x0000000810005986 */ /* 0x0005e2000c101516 */
[----:B------:R-:W-:Y:S01]  /*77b0*/  ISETP.LT.AND P5, PT, R0, UR6, !P6 ;  /* 0x0000000600007c0c */ /* 0x000fe2000f7a1270 */
[----:B------:R-:W-:Y:S01]  /*77c0*/  VIADD R20, R3, 0x35 ;  /* 0x0000003503147836 */ /* 0x000fe20000000000 */
[----:B------:R-:W-:Y:S01]  /*77d0*/  ISETP.LT.AND P6, PT, R133, UR6, !P6 ;  /* 0x0000000685007c0c */ /* 0x000fe2000f7c1270 */
[----:B------:R3:W-:Y:S01]  /*77e0*/  @P1 STG.E.U16 desc[UR22][R18.64], R4 ;  /* 0x0000000412001986 */ /* 0x0007e2000c101516 */
[----:B0-----:R-:W-:Y:S01]  /*77f0*/  IMAD.WIDE R12, R21, 0x2, R44 ;  /* 0x00000002150c7825 */ /* 0x001fe200078e022c */
[----:B------:R-:W-:-:S02]  /*7800*/  PRMT R27, R5, 0x7632, R27 ;  /* 0x00007632051b7816 */ /* 0x000fc4000000001b */
[----:B------:R-:W-:Y:S01]  /*7810*/  ISETP.GE.AND P1, PT, R20, UR7, PT ;  /* 0x0000000714007c0c */ /* 0x000fe2000bf26270 */
[----:B-1----:R-:W-:Y:S01]  /*7820*/  IMAD.WIDE R14, R21, 0x2, R46 ;  /* 0x00000002150e7825 */ /* 0x002fe200078e022e */
[----:B--2---:R-:W-:-:S03]  /*7830*/  PRMT R17, R8, 0x7632, R17 ;  /* 0x0000763208117816 */ /* 0x004fc60000000011 */
[----:B------:R-:W-:Y:S02]  /*7840*/  VIADD R23, R21, UR9 ;  /* 0x0000000915177c36 */ /* 0x000fe40008000000 */
[C---:B------:R-:W-:Y:S01]  /*7850*/  VIADD R8, R3.reuse, 0x37 ;  /* 0x0000003703087836 */ /* 0x040fe20000000000 */
[----:B---3--:R-:W-:Y:S01]  /*7860*/  PRMT R19, R4, 0x7632, R19 ;  /* 0x0000763204137816 */ /* 0x008fe20000000013 */
[----:B------:R0:W-:Y:S01]  /*7870*/  @P2 STG.E.U16 desc[UR22][R12.64], R17 ;  /* 0x000000110c002986 */ /* 0x0001e2000c101516 */
[----:B------:R-:W-:Y:S02]  /*7880*/  VIADD R4, R3, 0x36 ;  /* 0x0000003603047836 */ /* 0x000fe40000000000 */
[----:B------:R-:W-:Y:S01]  /*7890*/  VIADD R25, R23, UR9 ;  /* 0x0000000917197c36 */ /* 0x000fe20008000000 */
[----:B------:R1:W-:Y:S01]  /*78a0*/  @P3 STG.E.U16 desc[UR22][R14.64], R19 ;  /* 0x000000130e003986 */ /* 0x0003e2000c101516 */
[----:B------:R-:W-:Y:S01]  /*78b0*/  ISETP.LT.AND P3, PT, R0, UR6, !P4 ;  /* 0x0000000600007c0c */ /* 0x000fe2000e761270 */
[----:B------:R-:W-:Y:S01]  /*78c0*/  VIADD R24, R3, 0x39 ;  /* 0x0000003903187836 */ /* 0x000fe20000000000 */
[----:B------:R-:W-:Y:S01]  /*78d0*/  ISETP.LT.AND P4, PT, R133, UR6, !P4 ;  /* 0x0000000685007c0c */ /* 0x000fe2000e781270 */
[--C-:B------:R-:W-:Y:S01]  /*78e0*/  IMAD.WIDE R20, R25, 0x2, R44.reuse ;  /* 0x0000000219147825 */ /* 0x100fe200078e022c */
[----:B------:R-:W-:Y:S01]  /*78f0*/  ISETP.GE.AND P2, PT, R4, UR7, PT ;  /* 0x0000000704007c0c */ /* 0x000fe2000bf46270 */
[----:B------:R-:W2:Y:S02]  /*7900*/  LDS.128 R12, [R2] ;  /* 0x00000000020c7984 */ /* 0x000ea40000000c00 */
[----:B0-----:R-:W-:-:S04]  /*7910*/  IMAD.WIDE R16, R23, 0x2, R44 ;  /* 0x0000000217107825 */ /* 0x001fc800078e022c */
[--C-:B-1----:R-:W-:Y:S01]  /*7920*/  IMAD.WIDE R18, R23, 0x2, R46.reuse ;  /* 0x0000000217127825 */ /* 0x102fe200078e022e */
[----:B------:R0:W-:Y:S01]  /*7930*/  @P5 STG.E.U16 desc[UR22][R16.64], R9 ;  /* 0x0000000910005986 */ /* 0x0001e2000c101516 */
[----:B------:R-:W-:Y:S02]  /*7940*/  ISETP.GE.AND P5, PT, R8, UR7, PT ;  /* 0x0000000708007c0c */ /* 0x000fe4000bfa6270 */
[----:B------:R-:W-:Y:S01]  /*7950*/  VIADD R4, R3, 0x38 ;  /* 0x0000003803047836 */ /* 0x000fe20000000000 */
[----:B------:R1:W-:Y:S01]  /*7960*/  @P6 STG.E.U16 desc[UR22][R18.64], R5 ;  /* 0x0000000512006986 */ /* 0x0003e2000c101516 */
[----:B------:R-:W-:Y:S01]  /*7970*/  ISETP.LT.AND P6, PT, R0, UR6, !P0 ;  /* 0x0000000600007c0c */ /* 0x000fe2000c7c1270 */
[----:B------:R-:W-:Y:S01]  /*7980*/  IMAD.WIDE R22, R25, 0x2, R46 ;  /* 0x0000000219167825 */ /* 0x000fe200078e022e */
[----:B------:R-:W-:Y:S01]  /*7990*/  ISETP.LT.AND P0, PT, R133, UR6, !P0 ;  /* 0x0000000685007c0c */ /* 0x000fe2000c701270 */
[----:B------:R-:W3:Y:S02]  /*79a0*/  LDS.128 R16, [R2+0x1000] ;  /* 0x0010000002107984 */ /* 0x000ee40000000c00 */
[----:B0-----:R-:W-:-:S02]  /*79b0*/  VIADD R9, R25, UR9 ;  /* 0x0000000919097c36 */ /* 0x001fc40008000000 */
[----:B------:R0:W-:Y:S01]  /*79c0*/  @P3 STG.E.U16 desc[UR22][R20.64], R26 ;  /* 0x0000001a14003986 */ /* 0x0001e2000c101516 */
[----:B------:R-:W-:Y:S01]  /*79d0*/  ISETP.GE.AND P3, PT, R4, UR7, PT ;  /* 0x0000000704007c0c */ /* 0x000fe2000bf66270 */
[C---:B-1----:R-:W-:Y:S02]  /*79e0*/  IMAD.WIDE R4, R9.reuse, 0x2, R44 ;  /* 0x0000000209047825 */ /* 0x042fe400078e022c */
[----:B------:R1:W-:Y:S01]  /*79f0*/  @P4 STG.E.U16 desc[UR22][R22.64], R27 ;  /* 0x0000001b16004986 */ /* 0x0003e2000c101516 */
[----:B------:R-:W-:Y:S01]  /*7a00*/  ISETP.LT.AND P4, PT, R0, UR6, !P1 ;  /* 0x0000000600007c0c */ /* 0x000fe2000cf81270 */
[C---:B------:R-:W-:Y:S02]  /*7a10*/  VIADD R25, R9.reuse, UR9 ;  /* 0x0000000909197c36 */ /* 0x040fe40008000000 */
[----:B------:R4:W-:Y:S01]  /*7a20*/  @P6 STG.E.U16 desc[UR22][R4.64], R10 ;  /* 0x0000000a04006986 */ /* 0x0009e2000c101516 */
[----:B------:R-:W-:Y:S01]  /*7a30*/  IMAD.WIDE R8, R9, 0x2, R46 ;  /* 0x0000000209087825 */ /* 0x000fe200078e022e */
[----:B------:R-:W-:-:S02]  /*7a40*/  ISETP.LT.AND P1, PT, R133, UR6, !P1 ;  /* 0x0000000685007c0c */ /* 0x000fc4000cf21270 */
[----:B------:R-:W-:Y:S01]  /*7a50*/  ISETP.GE.AND P6, PT, R24, UR7, PT ;  /* 0x0000000718007c0c */ /* 0x000fe2000bfc6270 */
[----:B0-----:R-:W-:Y:S01]  /*7a60*/  IMAD.WIDE R20, R25, 0x2, R44 ;  /* 0x0000000219147825 */ /* 0x001fe200078e022c */
[----:B------:R0:W-:Y:S01]  /*7a70*/  @P0 STG.E.U16 desc[UR22][R8.64], R6 ;  /* 0x0000000608000986 */ /* 0x0001e2000c101516 */
[----:B------:R-:W-:Y:S02]  /*7a80*/  ISETP.LT.AND P0, PT, R0, UR6, !P2 ;  /* 0x0000000600007c0c */ /* 0x000fe4000d701270 */
[----:B------:R-:W-:Y:S01]  /*7a90*/  ISETP.LT.AND P2, PT, R133, UR6, !P2 ;  /* 0x0000000685007c0c */ /* 0x000fe2000d741270 */
[----:B-1----:R-:W-:Y:S01]  /*7aa0*/  VIADD R27, R25, UR9 ;  /* 0x00000009191b7c36 */ /* 0x002fe20008000000 */
[----:B----4-:R-:W-:Y:S01]  /*7ab0*/  PRMT R5, R10, 0x7632, R5 ;  /* 0x000076320a057816 */ /* 0x010fe20000000005 */
[----:B------:R-:W-:Y:S02]  /*7ac0*/  VIADD R10, R3, 0x3a ;  /* 0x0000003a030a7836 */ /* 0x000fe40000000000 */
[----:B------:R-:W-:-:S02]  /*7ad0*/  IMAD.WIDE R22, R27, 0x2, R44 ;  /* 0x000000021b167825 */ /* 0x000fc400078e022c */
[----:B------:R1:W-:Y:S01]  /*7ae0*/  @P4 STG.E.U16 desc[UR22][R20.64], R5 ;  /* 0x0000000514004986 */ /* 0x0003e2000c101516 */
[----:B0-----:R-:W-:Y:S01]  /*7af0*/  PRMT R9, R6, 0x7632, R9 ;  /* 0x0000763206097816 */ /* 0x001fe20000000009 */
[----:B------:R-:W-:Y:S01]  /*7b00*/  VIADD R2, R3, 0x3b ;  /* 0x0000003b03027836 */ /* 0x000fe20000000000 */
[----:B------:R-:W-:Y:S01]  /*7b10*/  ISETP.GE.AND P4, PT, R10, UR7, PT ;  /* 0x000000070a007c0c */ /* 0x000fe2000bf86270 */
[----:B-1----:R-:W-:Y:S01]  /*7b20*/  IMAD.WIDE R4, R25, 0x2, R46 ;  /* 0x0000000219047825 */ /* 0x002fe200078e022e */
[----:B------:R-:W-:-:S03]  /*7b30*/  PRMT R20, R11, 0x7632, R20 ;  /* 0x000076320b147816 */ /* 0x000fc60000000014 */
        /* <DEDUP_REMOVED lines=12> */
[----:B0-----:R-:W-:-:S04]  /*7c00*/  IMAD.WIDE R4, R27, 0x2, R44 ;  /* 0x000000021b047825 */ /* 0x001fc800078e022c */
[C---:B------:R-:W-:Y:S01]  /*7c10*/  IMAD.WIDE R8, R21.reuse, 0x2, R44 ;  /* 0x0000000215087825 */ /* 0x040fe200078e022c */
[----:B--2---:R-:W-:Y:S01]  /*7c20*/  PRMT R22, R12, 0x7632, R22 ;  /* 0x000076320c167816 */ /* 0x004fe20000000016 */
[----:B------:R0:W-:Y:S01]  /*7c30*/  @P0 STG.E.U16 desc[UR22][R4.64], R20 ;  /* 0x0000001404000986 */ /* 0x0001e2000c101516 */
[----:B------:R-:W-:Y:S01]  /*7c40*/  ISETP.GE.AND P0, PT, R2, UR7, PT ;  /* 0x0000000702007c0c */ /* 0x000fe2000bf06270 */
[----:B------:R-:W-:Y:S01]  /*7c50*/  IMAD.WIDE R10, R21, 0x2, R46 ;  /* 0x00000002150a7825 */ /* 0x000fe200078e022e */
[----:B-1----:R-:W-:Y:S02]  /*7c60*/  PRMT R25, R7, 0x7632, R25 ;  /* 0x0000763207197816 */ /* 0x002fe40000000019 */
[----:B---3--:R-:W-:Y:S01]  /*7c70*/  PRMT R24, R16, 0x7632, R24 ;  /* 0x0000763210187816 */ /* 0x008fe20000000018 */
[----:B------:R-:W-:-:S04]  /*7c80*/  IMAD.WIDE R6, R27, 0x2, R46 ;  /* 0x000000021b067825 */ /* 0x000fc800078e022e */
[----:B------:R-:W-:Y:S01]  /*7c90*/  VIADD R21, R21, UR9 ;  /* 0x0000000915157c36 */ /* 0x000fe20008000000 */
[----:B------:R1:W-:Y:S01]  /*7ca0*/  @P5 STG.E.U16 desc[UR22][R6.64], R25 ;  /* 0x0000001906005986 */ /* 0x0003e2000c101516 */
[C---:B------:R-:W-:Y:S01]  /*7cb0*/  ISETP.LT.AND P5, PT, R0.reuse, UR6, !P4 ;  /* 0x0000000600007c0c */ /* 0x040fe2000e7a1270 */
[----:B------:R-:W-:Y:S01]  /*7cc0*/  VIADD R2, R3, 0x3e ;  /* 0x0000003e03027836 */ /* 0x000fe20000000000 */
[----:B------:R-:W-:Y:S01]  /*7cd0*/  ISETP.LT.AND P4, PT, R133, UR6, !P4 ;  /* 0x0000000685007c0c */ /* 0x000fe2000e781270 */
[----:B------:R2:W-:Y:S01]  /*7ce0*/  @P2 STG.E.U16 desc[UR22][R8.64], R12 ;  /* 0x0000000c08002986 */ /* 0x0005e2000c101516 */
[C---:B------:R-:W-:Y:S02]  /*7cf0*/  VIADD R23, R21.reuse, UR9 ;  /* 0x0000000915177c36 */ /* 0x040fe40008000000 */
[----:B0-----:R-:W-:Y:S01]  /*7d00*/  IMAD.WIDE R4, R21, 0x2, R44 ;  /* 0x0000000215047825 */ /* 0x001fe200078e022c */
[----:B------:R0:W-:Y:S01]  /*7d10*/  @P3 STG.E.U16 desc[UR22][R10.64], R16 ;  /* 0x000000100a003986 */ /* 0x0001e2000c101516 */
[----:B------:R-:W-:-:S02]  /*7d20*/  ISETP.LT.AND P3, PT, R0, UR6, !P6 ;  /* 0x0000000600007c0c */ /* 0x000fc4000f761270 */
[----:B------:R-:W-:Y:S01]  /*7d30*/  ISETP.LT.AND P6, PT, R133, UR6, !P6 ;  /* 0x0000000685007c0c */ /* 0x000fe2000f7c1270 */
[----:B-1----:R-:W-:-:S04]  /*7d40*/  IMAD.WIDE R6, R21, 0x2, R46 ;  /* 0x0000000215067825 */ /* 0x002fc800078e022e */
[----:B--2---:R-:W-:Y:S01]  /*7d50*/  IMAD.WIDE R8, R23, 0x2, R44 ;  /* 0x0000000217087825 */ /* 0x004fe200078e022c */
[----:B------:R-:W-:-:S03]  /*7d60*/  PRMT R12, R13, 0x7632, R12 ;  /* 0x000076320d0c7816 */ /* 0x000fc6000000000c */
[----:B0-----:R-:W-:Y:S01]  /*7d70*/  VIADD R11, R23, UR9 ;  /* 0x00000009170b7c36 */ /* 0x001fe20008000000 */
[----:B------:R-:W-:Y:S01]  /*7d80*/  PRMT R16, R17, 0x7632, R16 ;  /* 0x0000763211107816 */ /* 0x000fe20000000010 */
[----:B------:R0:W-:Y:S01]  /*7d90*/  @P3 STG.E.U16 desc[UR22][R4.64], R22 ;  /* 0x0000001604003986 */ /* 0x0001e2000c101516 */
[C---:B------:R-:W-:Y:S01]  /*7da0*/  VIADD R20, R3.reuse, 0x3d ;  /* 0x0000003d03147836 */ /* 0x040fe20000000000 */
[----:B------:R-:W-:Y:S01]  /*7db0*/  ISETP.GE.AND P3, PT, R2, UR7, PT ;  /* 0x0000000702007c0c */ /* 0x000fe2000bf66270 */
[----:B------:R-:W-:Y:S01]  /*7dc0*/  VIADD R10, R3, 0x3f ;  /* 0x0000003f030a7836 */ /* 0x000fe20000000000 */
[----:B------:R1:W-:Y:S01]  /*7dd0*/  @P6 STG.E.U16 desc[UR22][R6.64], R24 ;  /* 0x0000001806006986 */ /* 0x0003e2000c101516 */
[----:B------:R-:W-:Y:S01]  /*7de0*/  ISETP.LT.AND P6, PT, R0, UR6, !P0 ;  /* 0x0000000600007c0c */ /* 0x000fe2000c7c1270 */
[----:B------:R-:W-:Y:S01]  /*7df0*/  VIADD R21, R11, UR9 ;  /* 0x000000090b157c36 */ /* 0x000fe20008000000 */
[----:B------:R-:W-:Y:S01]  /*7e00*/  ISETP.GE.AND P2, PT, R20, UR7, PT ;  /* 0x0000000714007c0c */ /* 0x000fe2000bf46270 */
[----:B------:R2:W-:Y:S01]  /*7e10*/  @P5 STG.E.U16 desc[UR22][R8.64], R13 ;  /* 0x0000000d08005986 */ /* 0x0005e2000c101516 */
[----:B------:R-:W-:Y:S01]  /*7e20*/  ISETP.LT.AND P5, PT, R0, UR6, !P1 ;  /* 0x0000000600007c0c */ /* 0x000fe2000cfa1270 */
[----:B------:R-:W-:Y:S01]  /*7e30*/  IMAD.WIDE R2, R23, 0x2, R46 ;  /* 0x0000000217027825 */ /* 0x000fe200078e022e */
[----:B------:R-:W-:-:S02]  /*7e40*/  ISETP.LT.AND P1, PT, R133, UR6, !P1 ;  /* 0x0000000685007c0c */ /* 0x000fc4000cf21270 */
[----:B------:R-:W-:Y:S01]  /*7e50*/  ISETP.LT.AND P0, PT, R133, UR6, !P0 ;  /* 0x0000000685007c0c */ /* 0x000fe2000c701270 */
[C---:B0-----:R-:W-:Y:S01]  /*7e60*/  IMAD.WIDE R4, R11.reuse, 0x2, R44 ;  /* 0x000000020b047825 */ /* 0x041fe200078e022c */
[----:B------:R0:W-:Y:S01]  /*7e70*/  @P4 STG.E.U16 desc[UR22][R2.64], R17 ;  /* 0x0000001102004986 */ /* 0x0001e2000c101516 */
[----:B------:R-:W-:Y:S02]  /*7e80*/  ISETP.GE.AND P4, PT, R10, UR7, PT ;  /* 0x000000070a007c0c */ /* 0x000fe4000bf86270 */
[----:B-1----:R-:W-:Y:S01]  /*7e90*/  IMAD.WIDE R6, R11, 0x2, R46 ;  /* 0x000000020b067825 */ /* 0x002fe200078e022e */
[----:B------:R-:W-:Y:S02]  /*7ea0*/  PRMT R22, R15, 0x7632, R22 ;  /* 0x000076320f167816 */ /* 0x000fe40000000016 */
[----:B------:R-:W-:Y:S01]  /*7eb0*/  PRMT R23, R19, 0x7632, R23 ;  /* 0x0000763213177816 */ /* 0x000fe20000000017 */
[----:B--2---:R-:W-:Y:S01]  /*7ec0*/  IMAD.WIDE R8, R21, 0x2, R44 ;  /* 0x0000000215087825 */ /* 0x004fe200078e022c */
[----:B------:R1:W-:Y:S01]  /*7ed0*/  @P5 STG.E.U16 desc[UR22][R4.64], R12 ;  /* 0x0000000c04005986 */ /* 0x0003e2000c101516 */
[----:B------:R-:W-:-:S02]  /*7ee0*/  ISETP.LT.AND P5, PT, R0, UR6, !P3 ;  /* 0x0000000600007c0c */ /* 0x000fc4000dfa1270 */
[----:B------:R-:W-:Y:S01]  /*7ef0*/  VIADD R11, R21, UR9 ;  /* 0x00000009150b7c36 */ /* 0x000fe20008000000 */
[----:B------:R2:W-:Y:S01]  /*7f00*/  @P1 STG.E.U16 desc[UR22][R6.64], R16 ;  /* 0x0000001006001986 */ /* 0x0005e2000c101516 */
[----:B------:R-:W-:Y:S01]  /*7f10*/  ISETP.LT.AND P3, PT, R133, UR6, !P3 ;  /* 0x0000000685007c0c */ /* 0x000fe2000df61270 */
[----:B0-----:R-:W-:Y:S01]  /*7f20*/  IMAD.WIDE R2, R21, 0x2, R46 ;  /* 0x0000000215027825 */ /* 0x001fe200078e022e */
[C---:B------:R-:W-:Y:S01]  /*7f30*/  ISETP.LT.AND P1, PT, R0.reuse, UR6, !P4 ;  /* 0x0000000600007c0c */ /* 0x040fe2000e721270 */
[----:B------:R0:W-:Y:S01]  /*7f40*/  @P6 STG.E.U16 desc[UR22][R8.64], R14 ;  /* 0x0000000e08006986 */ /* 0x0001e2000c101516 */
[----:B------:R-:W-:Y:S01]  /*7f50*/  ISETP.LT.AND P6, PT, R0, UR6, !P2 ;  /* 0x0000000600007c0c */ /* 0x000fe2000d7c1270 */
[----:B------:R-:W-:Y:S01]  /*7f60*/  VIADD R13, R11, UR9 ;  /* 0x000000090b0d7c36 */ /* 0x000fe20008000000 */
[----:B------:R-:W-:Y:S01]  /*7f70*/  ISETP.LT.AND P2, PT, R133, UR6, !P2 ;  /* 0x0000000685007c0c */ /* 0x000fe2000d741270 */
[----:B-1----:R-:W-:Y:S01]  /*7f80*/  IMAD.WIDE R4, R11, 0x2, R44 ;  /* 0x000000020b047825 */ /* 0x002fe200078e022c */
[----:B------:R-:W-:Y:S01]  /*7f90*/  ISETP.LT.AND P4, PT, R133, UR6, !P4 ;  /* 0x0000000685007c0c */ /* 0x000fe2000e781270 */
[----:B------:R1:W-:Y:S01]  /*7fa0*/  @P0 STG.E.U16 desc[UR22][R2.64], R18 ;  /* 0x0000001202000986 */ /* 0x0003e2000c101516 */
[----:B------:R-:W-:Y:S01]  /*7fb0*/  PRMT R0, R14, 0x7632, R0 ;  /* 0x000076320e007816 */ /* 0x000fe20000000000 */
[----:B------:R-:W-:Y:S01]  /*7fc0*/  VIADD R17, R13, UR9 ;  /* 0x000000090d117c36 */ /* 0x000fe20008000000 */
[----:B------:R-:W-:Y:S01]  /*7fd0*/  PRMT R12, R18, 0x7632, R12 ;  /* 0x00007632120c7816 */ /* 0x000fe2000000000c */
[----:B--2---:R-:W-:-:S04]  /*7fe0*/  IMAD.WIDE R6, R11, 0x2, R46 ;  /* 0x000000020b067825 */ /* 0x004fc800078e022e */
[C---:B0-----:R-:W-:Y:S01]  /*7ff0*/  IMAD.WIDE R8, R13.reuse, 0x2, R44 ;  /* 0x000000020d087825 */ /* 0x041fe200078e022c */
[----:B------:R1:W-:Y:S03]  /*8000*/  @P6 STG.E.U16 desc[UR22][R4.64], R0 ;  /* 0x0000000004006986 */ /* 0x0003e6000c101516 */
[----:B------:R-:W-:Y:S01]  /*8010*/  IMAD.WIDE R10, R13, 0x2, R46 ;  /* 0x000000020d0a7825 */ /* 0x000fe200078e022e */
[----:B------:R1:W-:Y:S03]  /*8020*/  @P2 STG.E.U16 desc[UR22][R6.64], R12 ;  /* 0x0000000c06002986 */ /* 0x0003e6000c101516 */
[C---:B------:R-:W-:Y:S01]  /*8030*/  IMAD.WIDE R44, R17.reuse, 0x2, R44 ;  /* 0x00000002112c7825 */ /* 0x040fe200078e022c */
[----:B------:R1:W-:Y:S03]  /*8040*/  @P5 STG.E.U16 desc[UR22][R8.64], R15 ;  /* 0x0000000f08005986 */ /* 0x0003e6000c101516 */
[----:B------:R-:W-:Y:S01]  /*8050*/  IMAD.WIDE R46, R17, 0x2, R46 ;  /* 0x00000002112e7825 */ /* 0x000fe200078e022e */
[----:B------:R1:W-:Y:S04]  /*8060*/  @P3 STG.E.U16 desc[UR22][R10.64], R19 ;  /* 0x000000130a003986 */ /* 0x0003e8000c101516 */
[----:B------:R1:W-:Y:S04]  /*8070*/  @P1 STG.E.U16 desc[UR22][R44.64], R22 ;  /* 0x000000162c001986 */ /* 0x0003e8000c101516 */
[----:B------:R1:W-:Y:S01]  /*8080*/  @P4 STG.E.U16 desc[UR22][R46.64], R23 ;  /* 0x000000172e004986 */ /* 0x0003e2000c101516 */
[----:B------:R-:W-:Y:S06]  /*8090*/  BAR.SYNC.DEFER_BLOCKING 0x0 ;  /* 0x0000000000007b1d */ /* 0x000fec0000010000 */
[----:B------:R-:W-:Y:S05]  /*80a0*/  BRA.U UP0, `(.L_x_13) ;  /* 0x0000000100a07547 */ /* 0x000fea000b800000 */
[----:B------:R-:W0:Y:S01]  /*80b0*/  S2UR UR5, SR_CgaCtaId ;  /* 0x00000000000579c3 */ /* 0x000e220000008800 */
[----:B------:R-:W-:Y:S01]  /*80c0*/  NOP ;  /* 0x0000000000007918 */ /* 0x000fe20000000000 */
[----:B------:R-:W-:Y:S01]  /*80d0*/  UMOV UR4, 0x50 ;  /* 0x0000005000047882 */ /* 0x000fe20000000000 */
[----:B-1----:R-:W-:Y:S02]  /*80e0*/  IMAD.U32 R0, RZ, RZ, UR8 ;  /* 0x00000008ff007e24 */ /* 0x002fe4000f8e00ff */
[----:B------:R-:W-:Y:S02]  /*80f0*/  IMAD.MOV.U32 R3, RZ, RZ, 0xff ;  /* 0x000000ffff037424 */ /* 0x000fe400078e00ff */
[----:B------:R-:W-:Y:S01]  /*8100*/  IMAD.MOV.U32 R7, RZ, RZ, 0x1 ;  /* 0x00000001ff077424 */ /* 0x000fe200078e00ff */
[----:B------:R-:W-:-:S04]  /*8110*/  LOP3.LUT R0, R0, 0xffff, RZ, 0xc0, !PT ;  /* 0x0000ffff00007812 */ /* 0x000fc800078ec0ff */
[----:B------:R-:W-:-:S05]  /*8120*/  SHF.R.U32.HI R0, RZ, 0x5, R0 ;  /* 0x00000005ff007819 */ /* 0x000fca0000011600 */
[----:B------:R-:W-:Y:S01]  /*8130*/  VIADD R2, R0, 0x10 ;  /* 0x0000001000027836 */ /* 0x000fe20000000000 */
[----:B------:R-:W-:Y:S01]  /*8140*/  SHF.L.U32 R0, R3, R0, RZ ;  /* 0x0000000003007219 */ /* 0x000fe200000006ff */
[----:B0-----:R-:W-:-:S03]  /*8150*/  ULEA UR6, UR5, UR4, 0x18 ;  /* 0x0000000405067291 */ /* 0x001fc6000f8ec0ff */
[----:B------:R-:W-:-:S04]  /*8160*/  SHF.L.U32 R3, R7, R2, RZ ;  /* 0x0000000207037219 */ /* 0x000fc800000006ff */
[----:B------:R-:W-:Y:S02]  /*8170*/  LOP3.LUT R0, R3, R0, RZ, 0xfc, !PT ;  /* 0x0000000003007212 */ /* 0x000fe400078efcff */
[----:B------:R-:W0:Y:S02]  /*8180*/  LDS R5, [UR6] ;  /* 0x00000006ff057984 */ /* 0x000e240008000800 */
[C---:B------:R-:W-:Y:S02]  /*8190*/  LOP3.LUT R2, R0.reuse, 0xffff, RZ, 0xc0, !PT ;  /* 0x0000ffff00027812 */ /* 0x040fe400078ec0ff */
[----:B0-----:R-:W-:-:S04]  /*81a0*/  LOP3.LUT R3, R0, 0xffff, R5, 0x80, !PT ;  /* 0x0000ffff00037812 */ /* 0x001fc800078e8005 */
[----:B------:R-:W-:-:S13]  /*81b0*/  ISETP.NE.AND P0, PT, R3, R2, PT ;  /* 0x000000020300720c */ /* 0x000fda0003f05270 */
[----:B------:R-:W-:Y:S05]  /*81c0*/  @P0 BRA `(.L_x_14) ;  /* 0x0000000000500947 */ /* 0x000fea0003800000 */
[----:B------:R-:W-:Y:S02]  /*81d0*/  SHF.R.U32.HI R5, RZ, 0x10, R5 ;  /* 0x00000010ff057819 */ /* 0x000fe40000011605 */
[----:B------:R-:W-:-:S04]  /*81e0*/  SHF.R.U32.HI R2, RZ, 0x10, R0 ;  /* 0x00000010ff027819 */ /* 0x000fc80000011600 */
[----:B------:R-:W-:-:S04]  /*81f0*/  LOP3.LUT R5, R5, R2, RZ, 0xc0, !PT ;  /* 0x0000000205057212 */ /* 0x000fc800078ec0ff */
[----:B------:R-:W-:-:S13]  /*8200*/  ISETP.NE.AND P0, PT, R5, R2, PT ;  /* 0x000000020500720c */ /* 0x000fda0003f05270 */
[----:B------:R-:W-:Y:S05]  /*8210*/  @P0 BRA `(.L_x_15) ;  /* 0x0000000000300947 */ /* 0x000fea0003800000 */
[----:B------:R-:W-:Y:S01]  /*8220*/  R2UR UR4, R0 ;  /* 0x00000000000472ca */ /* 0x000fe200000e0000 */
[----:B------:R-:W-:Y:S01]  /*8230*/  VOTEU.ANY UR5, UPT, PT ;  /* 0x0000000000057886 */ /* 0x000fe200038e0100 */
[----:B------:R-:W0:Y:S01]  /*8240*/  S2R R0, SR_LANEID ;  /* 0x0000000000007919 */ /* 0x000e220000000000 */
[----:B------:R-:W-:-:S10]  /*8250*/  UFLO.U32 UR5, UR5 ;  /* 0x00000005000572bd */ /* 0x000fd400080e0000 */
[----:B------:R-:W-:-:S06]  /*8260*/  ULOP3.LUT UR4, URZ, UR4, URZ, 0x33, !UPT ;  /* 0x00000004ff047292 */ /* 0x000fcc000f8e33ff */
[----:B------:R-:W-:-:S04]  /*8270*/  IMAD.U32 R2, RZ, RZ, UR4 ;  /* 0x00000004ff027e24 */ /* 0x000fc8000f8e00ff */
[----:B------:R-:W1:Y:S02]  /*8280*/  REDUX UR7, R2 ;  /* 0x00000000020773c4 */ /* 0x000e640000000000 */
[----:B------:R2:W-:Y:S01]  /*8290*/  UTCATOMSWS.AND URZ, UR4 ;  /* 0x0000000400ff79e3 */ /* 0x0005e20008000000 */
[----:B0-----:R-:W-:Y:S01]  /*82a0*/  ISETP.EQ.U32.AND P0, PT, R0, UR5, PT ;  /* 0x0000000500007c0c */ /* 0x001fe2000bf02070 */
[----:B-1----:R-:W-:-:S12]  /*82b0*/  IMAD.U32 R0, RZ, RZ, UR7 ;  /* 0x00000007ff007e24 */ /* 0x002fd8000f8e00ff */
[----:B------:R2:W-:Y:S01]  /*82c0*/  @P0 ATOMS.AND RZ, [UR6], R0 ;  /* 0x00000000ffff098c */ /* 0x0005e2000a800006 */
[----:B------:R-:W-:Y:S05]  /*82d0*/  BRA `(.L_x_13) ;  /* 0x0000000000147947 */ /* 0x000fea0003800000 */
.L_x_15:
[----:B------:R-:W-:-:S07]  /*82e0*/  MOV R2, 0x8300 ;  /* 0x0000830000027802 */ /* 0x000fce0000000f00 */
[----:B------:R-:W-:Y:S05]  /*82f0*/  CALL.REL.NOINC `($__internal_0_$__cuda_sm10x_tcgen05_guardrail_trap_col_being_dealloced_not_returned_by_alloc) ;  /* 0x00000000002c7944 */ /* 0x000fea0003c00000 */
[----:B------:R-:W-:Y:S05]  /*8300*/  BRA `(.L_x_13) ;  /* 0x0000000000087947 */ /* 0x000fea0003800000 */
.L_x_14:
[----:B------:R-:W-:-:S07]  /*8310*/  MOV R2, 0x8330 ;  /* 0x0000833000027802 */ /* 0x000fce0000000f00 */
[----:B------:R-:W-:Y:S05]  /*8320*/  CALL.REL.NOINC `($__internal_2_$__cuda_sm10x_tcgen05_guardrail_trap_unallocated_columns_being_dealloced) ;  /* 0x0000000000387944 */ /* 0x000fea0003c00000 */
.L_x_13:
[----:B------:R-:W-:Y:S01]  /*8330*/  NOP ;  /* 0x0000000000007918 */ /* 0x000fe20000000000 */
[----:B--2---:R-:W-:Y:S05]  /*8340*/  EXIT ;  /* 0x000000000000794d */ /* 0x004fea0003800000 */
.L_x_8:
[----:B------:R-:W0:Y:S02]  /*8350*/  SYNCS.PHASECHK.TRANS64.TRYWAIT P2, [UR11], R32 ;  /* 0x00000020ff0075a7 */ /* 0x000e24000804110b */
[----:B0-----:R-:W-:Y:S05]  /*8360*/  @!P2 BRA `(.L_x_8) ;  /* 0xfffffffc00f8a947 */ /* 0x001fea000383ffff */
[----:B------:R-:W-:Y:S05]  /*8370*/  BRA `(.L_x_16) ;  /* 0xffffffb400487947 */ /* 0x000fea000383ffff */
.L_x_12:
[----:B------:R-:W1:Y:S02]  /*8380*/  SYNCS.PHASECHK.TRANS64.TRYWAIT P0, [UR11], R4 ;  /* 0x00000004ff0075a7 */ /* 0x000e64000800110b */
[----:B-1----:R-:W-:Y:S05]  /*8390*/  @!P0 BRA `(.L_x_12) ;  /* 0xfffffffc00f88947 */ /* 0x002fea000383ffff */
[----:B------:R-:W-:Y:S05]  /*83a0*/  BRA `(.L_x_11) ;  /* 0xffffffcc00287947 */ /* 0x000fea000383ffff */
        .weak           $__internal_0_$__cuda_sm10x_tcgen05_guardrail_trap_col_being_dealloced_not_returned_by_alloc
        .type           $__internal_0_$__cuda_sm10x_tcgen05_guardrail_trap_col_being_dealloced_not_returned_by_alloc,@function
        .size           $__internal_0_$__cuda_sm10x_tcgen05_guardrail_trap_col_being_dealloced_not_returned_by_alloc,($__internal_1_$__cuda_sm10x_tcgen05_guardrail_trap_phase_invalid_during_alloc - $__internal_0_$__cuda_sm10x_tcgen05_guardrail_trap_col_being_dealloced_not_returned_by_alloc)
$__internal_0_$__cuda_sm10x_tcgen05_guardrail_trap_col_being_dealloced_not_returned_by_alloc:
[----:B------:R-:W-:Y:S05]  /*83b0*/  BPT.TRAP 0x1 ;  /* 0x000000040000795c */ /* 0x000fea0000300000 */
[----:B------:R-:W-:-:S04]  /*83c0*/  IMAD.MOV.U32 R3, RZ, RZ, 0x0 ;  /* 0x00000000ff037424 */ /* 0x000fc800078e00ff */
[----:B------:R-:W-:Y:S05]  /*83d0*/  RET.REL.NODEC R2 `(matmul_kernel) ;  /* 0xffffff7c02087950 */ /* 0x000fea0003c3ffff */
        .weak           $__internal_1_$__cuda_sm10x_tcgen05_guardrail_trap_phase_invalid_during_alloc
        .type           $__internal_1_$__cuda_sm10x_tcgen05_guardrail_trap_phase_invalid_during_alloc,@function
        .size           $__internal_1_$__cuda_sm10x_tcgen05_guardrail_trap_phase_invalid_during_alloc,($__internal_2_$__cuda_sm10x_tcgen05_guardrail_trap_unallocated_columns_being_dealloced - $__internal_1_$__cuda_sm10x_tcgen05_guardrail_trap_phase_invalid_during_alloc)
$__internal_1_$__cuda_sm10x_tcgen05_guardrail_trap_phase_invalid_during_alloc:
[----:B------:R-:W-:Y:S05]  /*83e0*/  BPT.TRAP 0x1 ;  /* 0x000000040000795c */ /* 0x000fea0000300000 */
[----:B------:R-:W-:-:S04]  /*83f0*/  IMAD.MOV.U32 R3, RZ, RZ, 0x0 ;  /* 0x00000000ff037424 */ /* 0x000fc800078e00ff */
[----:B------:R-:W-:Y:S05]  /*8400*/  RET.REL.NODEC R2 `(matmul_kernel) ;  /* 0xffffff7802fc7950 */ /* 0x000fea0003c3ffff */
        .weak           $__internal_2_$__cuda_sm10x_tcgen05_guardrail_trap_unallocated_columns_being_dealloced
        .type           $__internal_2_$__cuda_sm10x_tcgen05_guardrail_trap_unallocated_columns_being_dealloced,@function
        .size           $__internal_2_$__cuda_sm10x_tcgen05_guardrail_trap_unallocated_columns_being_dealloced,(.L_x_20 - $__internal_2_$__cuda_sm10x_tcgen05_guardrail_trap_unallocated_columns_being_dealloced)
$__internal_2_$__cuda_sm10x_tcgen05_guardrail_trap_unallocated_columns_being_dealloced:
[----:B------:R-:W-:Y:S05]  /*8410*/  BPT.TRAP 0x1 ;  /* 0x000000040000795c */ /* 0x000fea0000300000 */
[----:B------:R-:W-:-:S04]  /*8420*/  IMAD.MOV.U32 R3, RZ, RZ, 0x0 ;  /* 0x00000000ff037424 */ /* 0x000fc800078e00ff */
[----:B------:R-:W-:Y:S05]  /*8430*/  RET.REL.NODEC R2 `(matmul_kernel) ;  /* 0xffffff7802f07950 */ /* 0x000fea0003c3ffff */
.L_x_17:
[----:B------:R-:W-:-:S00]  /*8440*/  BRA `(.L_x_17) ;  /* 0xfffffffc00fc7947 */ /* 0x000fc0000383ffff */
[----:B------:R-:W-:-:S00]  /*8450*/  NOP ;  /* 0x0000000000007918 */ /* 0x000fc00000000000 */
        /* <DEDUP_REMOVED lines=10> */
.L_x_20:


//--------------------- .nv.shared.matmul_kernel  --------------------------
	.section	.nv.shared.matmul_kernel,"aw",@nobits
	.sectionflags	@""
	.align	16
	.zero		1024


//--------------------- .nv.shared.reserved.0     --------------------------
	.section	.nv.shared.reserved.0,"aw",@nobits
	.align	8
	.weak		__nv_reservedSMEM_offset_0_alias
	.size		__nv_reservedSMEM_offset_0_alias, 0, 64
	.other		__nv_reservedSMEM_offset_0_alias,@"STO_CUDA_RESERVED_SHARED STV_DEFAULT"
__nv_reservedSMEM_offset_0_alias:
	.zero		0
.nv.shared.reserved.0:
	.zero		64
	.weak		__nv_reservedSMEM_allocation_phase
	.type		__nv_reservedSMEM_allocation_phase,@object
	.size		__nv_reservedSMEM_allocation_phase,(.L_0 - __nv_reservedSMEM_allocation_phase)
__nv_reservedSMEM_allocation_phase:
	.zero		1
.L_0:
	.zero		7
	.weak		__nv_reservedSMEM_devtool_atexit_pc
	.type		__nv_reservedSMEM_devtool_atexit_pc,@object
	.size		__nv_reservedSMEM_devtool_atexit_pc,(__nv_reservedSMEM_allocation_mask - __nv_reservedSMEM_devtool_atexit_pc)
__nv_reservedSMEM_devtool_atexit_pc:
	.zero		8
	.weak		__nv_reservedSMEM_allocation_mask
	.type		__nv_reservedSMEM_allocation_mask,@object
	.size		__nv_reservedSMEM_allocation_mask,(.L_2 - __nv_reservedSMEM_allocation_mask)
__nv_reservedSMEM_allocation_mask:
	.zero		4
.L_2:


//--------------------- .nv.constant0.matmul_kernel --------------------------
	.section	.nv.constant0.matmul_kernel,"a",@progbits
	.sectionflags	@""
	.align	4
.nv.constant0.matmul_kernel:
	.zero		976


//--------------------- SYMBOLS --------------------------

	.type		.nv.reservedSmem.offset0,@object
	.size		.nv.reservedSmem.offset0,0x4
	.type		.nv.reservedSmem.cap,@object
	.size		.nv.reservedSmem.cap,0x4
